//
// Generated by NVIDIA NVVM Compiler
//
// Compiler Build ID: CL-36424714
// Cuda compilation tools, release 13.0, V13.0.88
// Based on NVVM 20.0.0
//

.version 9.0
.target sm_100
.address_size 64

	// .globl	_Z3fftPN6thrust24THRUST_300001_SM_1000_NS7complexIdEES3_i
.func  (.param .align 16 .b8 func_retval0[16]) __internal_trig_reduction_slowpathd
(
	.param .b64 __internal_trig_reduction_slowpathd_param_0
)
;
.global .align 1 .b8 _ZN34_INTERNAL_c0adfea7_4_k_cu_875c113e4cuda3std3__45__cpo5beginE[1];
.global .align 1 .b8 _ZN34_INTERNAL_c0adfea7_4_k_cu_875c113e4cuda3std3__45__cpo3endE[1];
.global .align 1 .b8 _ZN34_INTERNAL_c0adfea7_4_k_cu_875c113e4cuda3std3__45__cpo6cbeginE[1];
.global .align 1 .b8 _ZN34_INTERNAL_c0adfea7_4_k_cu_875c113e4cuda3std3__45__cpo4cendE[1];
.global .align 1 .b8 _ZN34_INTERNAL_c0adfea7_4_k_cu_875c113e4cuda3std3__45__cpo6rbeginE[1];
.global .align 1 .b8 _ZN34_INTERNAL_c0adfea7_4_k_cu_875c113e4cuda3std3__45__cpo4rendE[1];
.global .align 1 .b8 _ZN34_INTERNAL_c0adfea7_4_k_cu_875c113e4cuda3std3__45__cpo7crbeginE[1];
.global .align 1 .b8 _ZN34_INTERNAL_c0adfea7_4_k_cu_875c113e4cuda3std3__45__cpo5crendE[1];
.global .align 1 .b8 _ZN34_INTERNAL_c0adfea7_4_k_cu_875c113e4cuda3std3__436_GLOBAL__N__c0adfea7_4_k_cu_875c113e6ignoreE[1];
.global .align 1 .b8 _ZN34_INTERNAL_c0adfea7_4_k_cu_875c113e4cuda3std3__419piecewise_constructE[1];
.global .align 1 .b8 _ZN34_INTERNAL_c0adfea7_4_k_cu_875c113e4cuda3std3__48in_placeE[1];
.global .align 1 .b8 _ZN34_INTERNAL_c0adfea7_4_k_cu_875c113e4cuda3std3__420unreachable_sentinelE[1];
.global .align 1 .b8 _ZN34_INTERNAL_c0adfea7_4_k_cu_875c113e4cuda3std6ranges3__45__cpo4swapE[1];
.global .align 1 .b8 _ZN34_INTERNAL_c0adfea7_4_k_cu_875c113e4cuda3std6ranges3__45__cpo9iter_moveE[1];
.global .align 1 .b8 _ZN34_INTERNAL_c0adfea7_4_k_cu_875c113e4cuda3std6ranges3__45__cpo5beginE[1];
.global .align 1 .b8 _ZN34_INTERNAL_c0adfea7_4_k_cu_875c113e4cuda3std6ranges3__45__cpo3endE[1];
.global .align 1 .b8 _ZN34_INTERNAL_c0adfea7_4_k_cu_875c113e4cuda3std6ranges3__45__cpo6cbeginE[1];
.global .align 1 .b8 _ZN34_INTERNAL_c0adfea7_4_k_cu_875c113e4cuda3std6ranges3__45__cpo4cendE[1];
.global .align 1 .b8 _ZN34_INTERNAL_c0adfea7_4_k_cu_875c113e4cuda3std6ranges3__45__cpo7advanceE[1];
.global .align 1 .b8 _ZN34_INTERNAL_c0adfea7_4_k_cu_875c113e4cuda3std6ranges3__45__cpo9iter_swapE[1];
.global .align 1 .b8 _ZN34_INTERNAL_c0adfea7_4_k_cu_875c113e4cuda3std6ranges3__45__cpo4nextE[1];
.global .align 1 .b8 _ZN34_INTERNAL_c0adfea7_4_k_cu_875c113e4cuda3std6ranges3__45__cpo4prevE[1];
.global .align 1 .b8 _ZN34_INTERNAL_c0adfea7_4_k_cu_875c113e4cuda3std6ranges3__45__cpo4dataE[1];
.global .align 1 .b8 _ZN34_INTERNAL_c0adfea7_4_k_cu_875c113e4cuda3std6ranges3__45__cpo5cdataE[1];
.global .align 1 .b8 _ZN34_INTERNAL_c0adfea7_4_k_cu_875c113e4cuda3std6ranges3__45__cpo4sizeE[1];
.global .align 1 .b8 _ZN34_INTERNAL_c0adfea7_4_k_cu_875c113e4cuda3std6ranges3__45__cpo5ssizeE[1];
.global .align 1 .b8 _ZN34_INTERNAL_c0adfea7_4_k_cu_875c113e4cuda3std6ranges3__45__cpo8distanceE[1];
.global .align 1 .b8 _ZN34_INTERNAL_c0adfea7_4_k_cu_875c113e6thrust24THRUST_300001_SM_1000_NS6system6detail10sequential3seqE[1];
.extern .shared .align 16 .b8 temp[];
.global .align 8 .b8 __cudart_i2opi_d[144] = {8, 93, 141, 31, 177, 95, 251, 107, 234, 146, 82, 138, 247, 57, 7, 61, 123, 241, 229, 235, 199, 186, 39, 117, 45, 234, 95, 158, 102, 63, 70, 79, 183, 9, 203, 39, 207, 126, 54, 109, 31, 109, 10, 90, 139, 17, 47, 239, 15, 152, 5, 222, 255, 151, 248, 31, 59, 40, 249, 189, 139, 95, 132, 156, 244, 57, 83, 131, 57, 214, 145, 57, 65, 126, 95, 180, 38, 112, 156, 233, 132, 68, 187, 46, 245, 53, 130, 232, 62, 167, 41, 177, 28, 235, 29, 254, 28, 146, 209, 9, 234, 46, 73, 6, 224, 210, 77, 66, 58, 110, 36, 183, 97, 197, 187, 222, 171, 99, 81, 254, 65, 144, 67, 60, 153, 149, 98, 219, 192, 221, 52, 245, 209, 87, 39, 252, 41, 21, 68, 78, 110, 131, 249, 162};
.global .align 16 .b8 __cudart_sin_cos_coeffs[128] = {70, 210, 176, 44, 241, 229, 90, 190, 146, 227, 172, 105, 227, 29, 199, 62, 161, 98, 219, 25, 160, 1, 42, 191, 24, 8, 17, 17, 17, 17, 129, 63, 84, 85, 85, 85, 85, 85, 197, 191, 0, 0, 0, 0, 0, 0, 0, 0, 0, 0, 0, 0, 0, 0, 0, 0, 100, 129, 253, 32, 131, 255, 168, 189, 40, 133, 239, 193, 167, 238, 33, 62, 217, 230, 6, 142, 79, 126, 146, 190, 233, 188, 221, 25, 160, 1, 250, 62, 71, 93, 193, 22, 108, 193, 86, 191, 81, 85, 85, 85, 85, 85, 165, 63, 0, 0, 0, 0, 0, 0, 224, 191, 0, 0, 0, 0, 0, 0, 240, 63};

.visible .entry _Z3fftPN6thrust24THRUST_300001_SM_1000_NS7complexIdEES3_i(
	.param .u64 .ptr .align 1 _Z3fftPN6thrust24THRUST_300001_SM_1000_NS7complexIdEES3_i_param_0,
	.param .u64 .ptr .align 1 _Z3fftPN6thrust24THRUST_300001_SM_1000_NS7complexIdEES3_i_param_1,
	.param .u32 _Z3fftPN6thrust24THRUST_300001_SM_1000_NS7complexIdEES3_i_param_2
)
{
	.reg .pred 	%p<19>;
	.reg .b32 	%r<148>;
	.reg .b32 	%f<3>;
	.reg .b64 	%rd<17>;
	.reg .b64 	%fd<101>;

	ld.param.u64 	%rd1, [_Z3fftPN6thrust24THRUST_300001_SM_1000_NS7complexIdEES3_i_param_0];
	ld.param.u64 	%rd2, [_Z3fftPN6thrust24THRUST_300001_SM_1000_NS7complexIdEES3_i_param_1];
	ld.param.u32 	%r49, [_Z3fftPN6thrust24THRUST_300001_SM_1000_NS7complexIdEES3_i_param_2];
	cvta.to.global.u64 	%rd3, %rd2;
	mov.u32 	%r1, %tid.x;
	shl.b32 	%r51, %r1, 4;
	mov.u32 	%r52, temp;
	add.s32 	%r2, %r52, %r51;
	mul.wide.u32 	%rd4, %r1, 16;
	add.s64 	%rd5, %rd3, %rd4;
	ld.global.v2.f64 	{%fd24, %fd25}, [%rd5];
	st.shared.v2.f64 	[%r2], {%fd24, %fd25};
	bar.sync 	0;
	add.s32 	%r53, %r49, 1;
	cvt.rn.f32.s32 	%f1, %r53;
	lg2.approx.f32 	%f2, %f1;
	cvt.rzi.s32.f32 	%r3, %f2;
	setp.lt.s32 	%p1, %r3, 1;
	mov.b32 	%r139, 0;
	@%p1 bra 	$L__BB0_7;
	and.b32  	%r4, %r3, 3;
	setp.lt.u32 	%p2, %r3, 4;
	mov.b32 	%r137, 0;
	mov.u32 	%r139, %r137;
	@%p2 bra 	$L__BB0_4;
	and.b32  	%r137, %r3, 2147483644;
	add.s32 	%r129, %r3, -2;
	neg.s32 	%r128, %r137;
	mov.b32 	%r130, 0;
	mov.u32 	%r139, %r130;
$L__BB0_3:
	shr.u32 	%r57, %r1, %r130;
	and.b32  	%r58, %r57, 1;
	setp.eq.b32 	%p3, %r58, 1;
	add.s32 	%r59, %r129, 1;
	mov.b32 	%r60, 1;
	shl.b32 	%r61, %r60, %r59;
	selp.b32 	%r62, %r61, 0, %p3;
	or.b32  	%r63, %r62, %r139;
	shl.b32 	%r64, %r57, 30;
	shr.s32 	%r65, %r64, 31;
	add.s32 	%r66, %r129, -2;
	shl.b32 	%r67, %r60, %r129;
	and.b32  	%r68, %r65, %r67;
	or.b32  	%r69, %r68, %r63;
	shl.b32 	%r70, %r57, 29;
	shr.s32 	%r71, %r70, 31;
	add.s32 	%r72, %r129, -1;
	shl.b32 	%r73, %r60, %r72;
	and.b32  	%r74, %r71, %r73;
	or.b32  	%r75, %r74, %r69;
	shl.b32 	%r76, %r57, 28;
	shr.s32 	%r77, %r76, 31;
	shl.b32 	%r78, %r60, %r66;
	and.b32  	%r79, %r77, %r78;
	or.b32  	%r139, %r79, %r75;
	add.s32 	%r130, %r130, 4;
	add.s32 	%r129, %r129, -4;
	add.s32 	%r128, %r128, 4;
	setp.ne.s32 	%p4, %r128, 0;
	@%p4 bra 	$L__BB0_3;
$L__BB0_4:
	setp.eq.s32 	%p5, %r4, 0;
	@%p5 bra 	$L__BB0_7;
	sub.s32 	%r136, %r3, %r137;
	neg.s32 	%r135, %r4;
$L__BB0_6:
	.pragma "nounroll";
	shr.u32 	%r80, %r1, %r137;
	and.b32  	%r81, %r80, 1;
	setp.eq.b32 	%p6, %r81, 1;
	add.s32 	%r136, %r136, -1;
	mov.b32 	%r82, 1;
	shl.b32 	%r83, %r82, %r136;
	selp.b32 	%r84, %r83, 0, %p6;
	or.b32  	%r139, %r84, %r139;
	add.s32 	%r137, %r137, 1;
	add.s32 	%r135, %r135, 1;
	setp.ne.s32 	%p7, %r135, 0;
	@%p7 bra 	$L__BB0_6;
$L__BB0_7:
	shl.b32 	%r86, %r49, 4;
	add.s32 	%r87, %r2, %r86;
	shl.b32 	%r88, %r139, 4;
	add.s32 	%r90, %r52, %r88;
	ld.shared.v2.f64 	{%fd26, %fd27}, [%r90];
	st.shared.v2.f64 	[%r87], {%fd26, %fd27};
	bar.sync 	0;
	setp.lt.s32 	%p8, %r49, 2;
	mov.b32 	%r147, 1;
	@%p8 bra 	$L__BB0_22;
	cvt.rn.f64.u32 	%fd28, %r1;
	mul.f64 	%fd1, %fd28, 0dC00921FB54442D18;
	mov.b32 	%r141, 0;
	mov.b32 	%r140, 1;
	mov.u64 	%rd8, __cudart_sin_cos_coeffs;
	mov.u32 	%r147, %r140;
$L__BB0_9:
	xor.b32  	%r147, %r147, 1;
	xor.b32  	%r141, %r141, 1;
	xor.b32  	%r35, %r140, %r1;
	cvt.rn.f64.u32 	%fd29, %r140;
	div.rn.f64 	%fd2, %fd1, %fd29;
	abs.f64 	%fd3, %fd2;
	setp.neu.f64 	%p9, %fd3, 0d7FF0000000000000;
	@%p9 bra 	$L__BB0_11;
	mov.f64 	%fd35, 0d0000000000000000;
	mul.rn.f64 	%fd96, %fd2, %fd35;
	mov.b32 	%r144, 1;
	bra.uni 	$L__BB0_14;
$L__BB0_11:
	mul.f64 	%fd30, %fd2, 0d3FE45F306DC9C883;
	cvt.rni.s32.f64 	%r143, %fd30;
	cvt.rn.f64.s32 	%fd31, %r143;
	fma.rn.f64 	%fd32, %fd31, 0dBFF921FB54442D18, %fd2;
	fma.rn.f64 	%fd33, %fd31, 0dBC91A62633145C00, %fd32;
	fma.rn.f64 	%fd96, %fd31, 0dB97B839A252049C0, %fd33;
	setp.ltu.f64 	%p10, %fd3, 0d41E0000000000000;
	@%p10 bra 	$L__BB0_13;
	{ // callseq 0, 0
	.param .b64 param0;
	st.param.f64 	[param0], %fd2;
	.param .align 16 .b8 retval0[16];
	call.uni (retval0), 
	__internal_trig_reduction_slowpathd, 
	(
	param0
	);
	ld.param.f64 	%fd96, [retval0];
	ld.param.b32 	%r143, [retval0+8];
	} // callseq 0
$L__BB0_13:
	add.s32 	%r144, %r143, 1;
$L__BB0_14:
	setp.neu.f64 	%p11, %fd3, 0d7FF0000000000000;
	shl.b32 	%r95, %r144, 6;
	cvt.u64.u32 	%rd6, %r95;
	and.b64  	%rd7, %rd6, 64;
	add.s64 	%rd9, %rd8, %rd7;
	mul.rn.f64 	%fd36, %fd96, %fd96;
	and.b32  	%r96, %r144, 1;
	setp.eq.b32 	%p12, %r96, 1;
	selp.f64 	%fd37, 0dBDA8FF8320FD8164, 0d3DE5DB65F9785EBA, %p12;
	ld.global.nc.v2.f64 	{%fd38, %fd39}, [%rd9];
	fma.rn.f64 	%fd40, %fd37, %fd36, %fd38;
	fma.rn.f64 	%fd41, %fd40, %fd36, %fd39;
	ld.global.nc.v2.f64 	{%fd42, %fd43}, [%rd9+16];
	fma.rn.f64 	%fd44, %fd41, %fd36, %fd42;
	fma.rn.f64 	%fd45, %fd44, %fd36, %fd43;
	ld.global.nc.v2.f64 	{%fd46, %fd47}, [%rd9+32];
	fma.rn.f64 	%fd48, %fd45, %fd36, %fd46;
	fma.rn.f64 	%fd49, %fd48, %fd36, %fd47;
	fma.rn.f64 	%fd50, %fd49, %fd96, %fd96;
	fma.rn.f64 	%fd51, %fd49, %fd36, 0d3FF0000000000000;
	selp.f64 	%fd52, %fd51, %fd50, %p12;
	and.b32  	%r97, %r144, 2;
	setp.eq.s32 	%p13, %r97, 0;
	mov.f64 	%fd53, 0d0000000000000000;
	sub.f64 	%fd54, %fd53, %fd52;
	selp.f64 	%fd9, %fd52, %fd54, %p13;
	@%p11 bra 	$L__BB0_16;
	mov.f64 	%fd60, 0d0000000000000000;
	mul.rn.f64 	%fd97, %fd2, %fd60;
	mov.b32 	%r145, 0;
	bra.uni 	$L__BB0_18;
$L__BB0_16:
	mul.f64 	%fd55, %fd2, 0d3FE45F306DC9C883;
	cvt.rni.s32.f64 	%r145, %fd55;
	cvt.rn.f64.s32 	%fd56, %r145;
	fma.rn.f64 	%fd57, %fd56, 0dBFF921FB54442D18, %fd2;
	fma.rn.f64 	%fd58, %fd56, 0dBC91A62633145C00, %fd57;
	fma.rn.f64 	%fd97, %fd56, 0dB97B839A252049C0, %fd58;
	setp.ltu.f64 	%p14, %fd3, 0d41E0000000000000;
	@%p14 bra 	$L__BB0_18;
	{ // callseq 1, 0
	.param .b64 param0;
	st.param.f64 	[param0], %fd2;
	.param .align 16 .b8 retval0[16];
	call.uni (retval0), 
	__internal_trig_reduction_slowpathd, 
	(
	param0
	);
	ld.param.f64 	%fd97, [retval0];
	ld.param.b32 	%r145, [retval0+8];
	} // callseq 1
$L__BB0_18:
	shl.b32 	%r100, %r145, 6;
	cvt.u64.u32 	%rd10, %r100;
	and.b64  	%rd11, %rd10, 64;
	add.s64 	%rd13, %rd8, %rd11;
	mul.rn.f64 	%fd61, %fd97, %fd97;
	and.b32  	%r101, %r145, 1;
	setp.eq.b32 	%p15, %r101, 1;
	selp.f64 	%fd62, 0dBDA8FF8320FD8164, 0d3DE5DB65F9785EBA, %p15;
	ld.global.nc.v2.f64 	{%fd63, %fd64}, [%rd13];
	fma.rn.f64 	%fd65, %fd62, %fd61, %fd63;
	fma.rn.f64 	%fd66, %fd65, %fd61, %fd64;
	ld.global.nc.v2.f64 	{%fd67, %fd68}, [%rd13+16];
	fma.rn.f64 	%fd69, %fd66, %fd61, %fd67;
	fma.rn.f64 	%fd70, %fd69, %fd61, %fd68;
	ld.global.nc.v2.f64 	{%fd71, %fd72}, [%rd13+32];
	fma.rn.f64 	%fd73, %fd70, %fd61, %fd71;
	fma.rn.f64 	%fd74, %fd73, %fd61, %fd72;
	fma.rn.f64 	%fd75, %fd74, %fd97, %fd97;
	fma.rn.f64 	%fd76, %fd74, %fd61, 0d3FF0000000000000;
	selp.f64 	%fd77, %fd76, %fd75, %p15;
	and.b32  	%r102, %r145, 2;
	setp.eq.s32 	%p16, %r102, 0;
	mov.f64 	%fd78, 0d0000000000000000;
	sub.f64 	%fd79, %fd78, %fd77;
	selp.f64 	%fd14, %fd77, %fd79, %p16;
	setp.le.u32 	%p17, %r35, %r1;
	@%p17 bra 	$L__BB0_20;
	mul.lo.s32 	%r112, %r141, %r49;
	shl.b32 	%r113, %r112, 4;
	add.s32 	%r114, %r2, %r113;
	add.s32 	%r115, %r112, %r35;
	shl.b32 	%r116, %r115, 4;
	mov.u32 	%r117, temp;
	add.s32 	%r118, %r117, %r116;
	ld.shared.v2.f64 	{%fd100, %fd99}, [%r118];
	mul.f64 	%fd85, %fd9, %fd100;
	mul.f64 	%fd86, %fd14, %fd99;
	sub.f64 	%fd87, %fd85, %fd86;
	ld.shared.v2.f64 	{%fd88, %fd98}, [%r114];
	add.f64 	%fd89, %fd88, %fd87;
	mul.lo.s32 	%r146, %r147, %r49;
	shl.b32 	%r119, %r146, 4;
	add.s32 	%r120, %r2, %r119;
	st.shared.f64 	[%r120], %fd89;
	bra.uni 	$L__BB0_21;
$L__BB0_20:
	mul.lo.s32 	%r103, %r141, %r49;
	add.s32 	%r104, %r103, %r35;
	shl.b32 	%r105, %r104, 4;
	mov.u32 	%r106, temp;
	add.s32 	%r107, %r106, %r105;
	shl.b32 	%r108, %r103, 4;
	add.s32 	%r109, %r2, %r108;
	ld.shared.v2.f64 	{%fd100, %fd99}, [%r109];
	mul.f64 	%fd80, %fd9, %fd100;
	mul.f64 	%fd81, %fd14, %fd99;
	sub.f64 	%fd82, %fd80, %fd81;
	ld.shared.v2.f64 	{%fd83, %fd98}, [%r107];
	add.f64 	%fd84, %fd83, %fd82;
	mul.lo.s32 	%r146, %r147, %r49;
	shl.b32 	%r110, %r146, 4;
	add.s32 	%r111, %r2, %r110;
	st.shared.f64 	[%r111], %fd84;
$L__BB0_21:
	add.s32 	%r121, %r146, %r1;
	shl.b32 	%r122, %r121, 4;
	mov.u32 	%r123, temp;
	add.s32 	%r124, %r123, %r122;
	mul.f64 	%fd90, %fd14, %fd100;
	fma.rn.f64 	%fd91, %fd9, %fd99, %fd90;
	add.f64 	%fd92, %fd98, %fd91;
	st.shared.f64 	[%r124+8], %fd92;
	bar.sync 	0;
	shl.b32 	%r140, %r140, 1;
	setp.lt.s32 	%p18, %r140, %r49;
	@%p18 bra 	$L__BB0_9;
$L__BB0_22:
	cvta.to.global.u64 	%rd14, %rd1;
	mul.wide.u32 	%rd15, %r1, 16;
	add.s64 	%rd16, %rd14, %rd15;
	mul.lo.s32 	%r125, %r147, %r49;
	shl.b32 	%r126, %r125, 4;
	add.s32 	%r127, %r2, %r126;
	ld.shared.v2.f64 	{%fd93, %fd94}, [%r127];
	st.global.v2.f64 	[%rd16], {%fd93, %fd94};
	ret;

}
.func  (.param .align 16 .b8 func_retval0[16]) __internal_trig_reduction_slowpathd(
	.param .b64 __internal_trig_reduction_slowpathd_param_0
)
{
	.local .align 8 .b8 	__local_depot1[40];
	.reg .b64 	%SP;
	.reg .b64 	%SPL;
	.reg .pred 	%p<10>;
	.reg .b32 	%r<47>;
	.reg .b64 	%rd<74>;
	.reg .b64 	%fd<5>;

	mov.u64 	%SPL, __local_depot1;
	ld.param.f64 	%fd4, [__internal_trig_reduction_slowpathd_param_0];
	add.u64 	%rd1, %SPL, 0;
	{
	.reg .b32 %temp; 
	mov.b64 	{%temp, %r1}, %fd4;
	}
	shr.u32 	%r2, %r1, 20;
	and.b32  	%r3, %r2, 2047;
	setp.eq.s32 	%p1, %r3, 2047;
	mov.b32 	%r46, 0;
	@%p1 bra 	$L__BB1_9;
	add.s32 	%r20, %r3, -1024;
	mov.b64 	%rd20, %fd4;
	shl.b64 	%rd2, %rd20, 11;
	shr.u32 	%r4, %r20, 6;
	sub.s32 	%r45, 15, %r4;
	sub.s32 	%r21, 19, %r4;
	setp.lt.u32 	%p2, %r20, 128;
	selp.b32 	%r6, 18, %r21, %p2;
	setp.ge.s32 	%p3, %r45, %r6;
	mov.b64 	%rd70, 0;
	@%p3 bra 	$L__BB1_4;
	add.s32 	%r23, %r6, %r4;
	neg.s32 	%r43, %r23;
	or.b64  	%rd3, %rd2, -9223372036854775808;
	mov.b64 	%rd70, 0;
	mov.b32 	%r42, 0;
	mov.u64 	%rd25, __cudart_i2opi_d;
	mov.u32 	%r44, %r45;
$L__BB1_3:
	.pragma "nounroll";
	mul.wide.s32 	%rd22, %r42, 8;
	add.s64 	%rd23, %rd1, %rd22;
	mul.wide.s32 	%rd24, %r44, 8;
	add.s64 	%rd26, %rd25, %rd24;
	ld.global.nc.u64 	%rd27, [%rd26];
	{
	.reg .u32 %r0, %r1, %r2, %r3, %alo, %ahi, %blo, %bhi, %clo, %chi;
	mov.b64 	{%alo,%ahi}, %rd27;
	mov.b64 	{%blo,%bhi}, %rd3;
	mov.b64 	{%clo,%chi}, %rd70;
	mad.lo.cc.u32 	%r0, %alo, %blo, %clo;
	madc.hi.cc.u32 	%r1, %alo, %blo, %chi;
	madc.hi.u32 	%r2, %alo, %bhi, 0;
	mad.lo.cc.u32 	%r1, %alo, %bhi, %r1;
	madc.hi.cc.u32 	%r2, %ahi, %blo, %r2;
	madc.hi.u32 	%r3, %ahi, %bhi, 0;
	mad.lo.cc.u32 	%r1, %ahi, %blo, %r1;
	madc.lo.cc.u32 	%r2, %ahi, %bhi, %r2;
	addc.u32 	%r3, %r3, 0;
	mov.b64 	%rd28, {%r0,%r1};
	mov.b64 	%rd70, {%r2,%r3};
	}
	st.local.u64 	[%rd23], %rd28;
	add.s32 	%r44, %r44, 1;
	add.s32 	%r43, %r43, 1;
	add.s32 	%r42, %r42, 1;
	setp.ne.s32 	%p4, %r43, -15;
	mov.u32 	%r45, %r6;
	@%p4 bra 	$L__BB1_3;
$L__BB1_4:
	cvt.s64.s32 	%rd29, %r45;
	cvt.u64.u32 	%rd30, %r4;
	add.s64 	%rd31, %rd30, %rd29;
	shl.b64 	%rd32, %rd31, 3;
	add.s64 	%rd33, %rd1, %rd32;
	st.local.u64 	[%rd33+-120], %rd70;
	and.b32  	%r15, %r2, 63;
	ld.local.u64 	%rd72, [%rd1+16];
	ld.local.u64 	%rd71, [%rd1+24];
	setp.eq.s32 	%p5, %r15, 0;
	@%p5 bra 	$L__BB1_6;
	shl.b64 	%rd34, %rd71, %r15;
	shr.u64 	%rd35, %rd72, 1;
	xor.b32  	%r24, %r15, 63;
	shr.u64 	%rd36, %rd35, %r24;
	or.b64  	%rd71, %rd34, %rd36;
	ld.local.u64 	%rd37, [%rd1+8];
	shl.b64 	%rd38, %rd72, %r15;
	shr.u64 	%rd39, %rd37, 1;
	shr.u64 	%rd40, %rd39, %r24;
	or.b64  	%rd72, %rd38, %rd40;
$L__BB1_6:
	and.b32  	%r25, %r1, -2147483648;
	shr.u64 	%rd41, %rd71, 62;
	cvt.u32.u64 	%r26, %rd41;
	mov.b64 	{%r27, %r28}, %rd71;
	mov.b64 	{%r29, %r30}, %rd72;
	shf.l.wrap.b32 	%r31, %r30, %r27, 2;
	shf.l.wrap.b32 	%r32, %r27, %r28, 2;
	mov.b64 	%rd42, {%r31, %r32};
	shl.b64 	%rd43, %rd72, 2;
	shr.u64 	%rd44, %rd42, 63;
	cvt.u32.u64 	%r33, %rd44;
	add.s32 	%r34, %r33, %r26;
	setp.eq.s32 	%p6, %r25, 0;
	neg.s32 	%r35, %r34;
	selp.b32 	%r46, %r34, %r35, %p6;
	setp.gt.s64 	%p7, %rd42, -1;
	mov.b64 	%rd45, 0;
	{
	.reg .u32 %r0, %r1, %r2, %r3, %a0, %a1, %a2, %a3, %b0, %b1, %b2, %b3;
	mov.b64 	{%a0,%a1}, %rd45;
	mov.b64 	{%a2,%a3}, %rd45;
	mov.b64 	{%b0,%b1}, %rd43;
	mov.b64 	{%b2,%b3}, %rd42;
	sub.cc.u32 	%r0, %a0, %b0;
	subc.cc.u32 	%r1, %a1, %b1;
	subc.cc.u32 	%r2, %a2, %b2;
	subc.u32 	%r3, %a3, %b3;
	mov.b64 	%rd46, {%r0,%r1};
	mov.b64 	%rd47, {%r2,%r3};
	}
	xor.b32  	%r36, %r25, -2147483648;
	selp.b64 	%rd73, %rd42, %rd47, %p7;
	selp.b64 	%rd14, %rd43, %rd46, %p7;
	selp.b32 	%r17, %r25, %r36, %p7;
	clz.b64 	%r37, %rd73;
	cvt.u64.u32 	%rd15, %r37;
	setp.eq.s32 	%p8, %r37, 0;
	@%p8 bra 	$L__BB1_8;
	cvt.u32.u64 	%r38, %rd15;
	and.b32  	%r39, %r38, 63;
	shl.b64 	%rd48, %rd73, %r39;
	shr.u64 	%rd49, %rd14, 1;
	not.b32 	%r40, %r38;
	and.b32  	%r41, %r40, 63;
	shr.u64 	%rd50, %rd49, %r41;
	or.b64  	%rd73, %rd48, %rd50;
$L__BB1_8:
	mov.b64 	%rd51, -3958705157555305931;
	{
	.reg .u32 %r0, %r1, %r2, %r3, %alo, %ahi, %blo, %bhi;
	mov.b64 	{%alo,%ahi}, %rd73;
	mov.b64 	{%blo,%bhi}, %rd51;
	mul.lo.u32 	%r0, %alo, %blo;
	mul.hi.u32 	%r1, %alo, %blo;
	mad.lo.cc.u32 	%r1, %alo, %bhi, %r1;
	madc.hi.u32 	%r2, %alo, %bhi, 0;
	mad.lo.cc.u32 	%r1, %ahi, %blo, %r1;
	madc.hi.cc.u32 	%r2, %ahi, %blo, %r2;
	madc.hi.u32 	%r3, %ahi, %bhi, 0;
	mad.lo.cc.u32 	%r2, %ahi, %bhi, %r2;
	addc.u32 	%r3, %r3, 0;
	mov.b64 	%rd52, {%r0,%r1};
	mov.b64 	%rd53, {%r2,%r3};
	}
	setp.gt.s64 	%p9, %rd53, 0;
	{
	.reg .u32 %r0, %r1, %r2, %r3, %a0, %a1, %a2, %a3, %b0, %b1, %b2, %b3;
	mov.b64 	{%a0,%a1}, %rd52;
	mov.b64 	{%a2,%a3}, %rd53;
	mov.b64 	{%b0,%b1}, %rd52;
	mov.b64 	{%b2,%b3}, %rd53;
	add.cc.u32 	%r0, %a0, %b0;
	addc.cc.u32 	%r1, %a1, %b1;
	addc.cc.u32 	%r2, %a2, %b2;
	addc.u32 	%r3, %a3, %b3;
	mov.b64 	%rd54, {%r0,%r1};
	mov.b64 	%rd55, {%r2,%r3};
	}
	selp.b64 	%rd56, %rd55, %rd53, %p9;
	selp.s64 	%rd57, -1, 0, %p9;
	sub.s64 	%rd58, %rd57, %rd15;
	cvt.u64.u32 	%rd59, %r17;
	shl.b64 	%rd60, %rd59, 32;
	add.s64 	%rd61, %rd56, 1;
	shr.u64 	%rd62, %rd61, 10;
	add.s64 	%rd63, %rd62, 1;
	shr.u64 	%rd64, %rd63, 1;
	shl.b64 	%rd65, %rd58, 52;
	add.s64 	%rd66, %rd65, %rd64;
	add.s64 	%rd67, %rd66, 4602678819172646912;
	or.b64  	%rd68, %rd67, %rd60;
	mov.b64 	%fd4, %rd68;
$L__BB1_9:
	st.param.f64 	[func_retval0], %fd4;
	st.param.b32 	[func_retval0+8], %r46;
	ret;

}


// ===== COMPILED SASS (sm_100) =====

	.target	sm_100

	.elftype	@"ET_EXEC"


//--------------------- .note.nv.tkinfo           --------------------------
	.section	.note.nv.tkinfo,"",@"SHT_NOTE"
	.sectionflags	@"SHF_NOTE_NV_TKINFO"
	.tkinfo
        /*0018*/ 	.word	0x00000002
        /*0030*/ 	.string	""
        /*0030*/ 	.string	"ptxas"
        /*0030*/ 	.string	"Cuda compilation tools, release 13.0, V13.0.88"
        /*0030*/ 	.string	"Build cuda_13.0.r13.0/compiler.36424714_0"
        /*0030*/ 	.string	"-arch sm_100 -m 64 "



//--------------------- .note.nv.cuinfo           --------------------------
	.section	.note.nv.cuinfo,"",@"SHT_NOTE"
	.sectionflags	@"SHF_NOTE_NV_CUINFO"
        /*0018*/ 	.short	0x0002
        /*001a*/ 	.short	0x0064
        /*001c*/ 	.short	0x0082
	.zero		2


//--------------------- .nv.info                  --------------------------
	.section	.nv.info,"",@"SHT_CUDA_INFO"
	.align	4


	//----- nvinfo : EIATTR_REGCOUNT
	.align		4
        /*0000*/ 	.byte	0x04, 0x2f
        /*0002*/ 	.short	(.L_31 - .L_30)
	.align		4
.L_30:
        /*0004*/ 	.word	index@(_Z3fftPN6thrust24THRUST_300001_SM_1000_NS7complexIdEES3_i)
        /*0008*/ 	.word	0x00000020


	//----- nvinfo : EIATTR_FRAME_SIZE
	.align		4
.L_31:
        /*000c*/ 	.byte	0x04, 0x11
        /*000e*/ 	.short	(.L_33 - .L_32)
	.align		4
.L_32:
        /*0010*/ 	.word	index@($_Z3fftPN6thrust24THRUST_300001_SM_1000_NS7complexIdEES3_i$__internal_trig_reduction_slowpathd)
        /*0014*/ 	.word	0x00000028


	//----- nvinfo : EIATTR_FRAME_SIZE
	.align		4
.L_33:
        /*0018*/ 	.byte	0x04, 0x11
        /*001a*/ 	.short	(.L_35 - .L_34)
	.align		4
.L_34:
        /*001c*/ 	.word	index@($__internal_0_$__cuda_sm20_div_rn_f64_full)
        /*0020*/ 	.word	0x00000028


	//----- nvinfo : EIATTR_FRAME_SIZE
	.align		4
.L_35:
        /*0024*/ 	.byte	0x04, 0x11
        /*0026*/ 	.short	(.L_37 - .L_36)
	.align		4
.L_36:
        /*0028*/ 	.word	index@(_Z3fftPN6thrust24THRUST_300001_SM_1000_NS7complexIdEES3_i)
        /*002c*/ 	.word	0x00000028


	//----- nvinfo : EIATTR_MIN_STACK_SIZE
	.align		4
.L_37:
        /*0030*/ 	.byte	0x04, 0x12
        /*0032*/ 	.short	(.L_39 - .L_38)
	.align		4
.L_38:
        /*0034*/ 	.word	index@(_Z3fftPN6thrust24THRUST_300001_SM_1000_NS7complexIdEES3_i)
        /*0038*/ 	.word	0x00000028
.L_39:


//--------------------- .nv.compat                --------------------------
	.section	.nv.compat,"",@"SHT_CUDA_COMPAT_INFO"
	.align	4
        /*0000*/ 	.byte	0x02, 0x09, 0x00, 0x00, 0x02, 0x02, 0x01, 0x00, 0x02, 0x05, 0x05, 0x00, 0x03, 0x07, 0x01, 0x01
        /*0010*/ 	.byte	0x02, 0x03, 0x00, 0x00, 0x02, 0x06, 0x01, 0x00, 0x04, 0x0b, 0x08, 0x00, 0x01, 0x00, 0x00, 0x00
        /*0020*/ 	.byte	0x00, 0x00, 0x00, 0x00


//--------------------- .nv.info._Z3fftPN6thrust24THRUST_300001_SM_1000_NS7complexIdEES3_i --------------------------
	.section	.nv.info._Z3fftPN6thrust24THRUST_300001_SM_1000_NS7complexIdEES3_i,"",@"SHT_CUDA_INFO"
	.sectionflags	@""
	.align	4


	//----- nvinfo : EIATTR_CUDA_API_VERSION
	.align		4
        /*0000*/ 	.byte	0x04, 0x37
        /*0002*/ 	.short	(.L_41 - .L_40)
.L_40:
        /*0004*/ 	.word	0x00000082


	//----- nvinfo : EIATTR_KPARAM_INFO
	.align		4
.L_41:
        /*0008*/ 	.byte	0x04, 0x17
        /*000a*/ 	.short	(.L_43 - .L_42)
.L_42:
        /*000c*/ 	.word	0x00000000
        /*0010*/ 	.short	0x0002
        /*0012*/ 	.short	0x0010
        /*0014*/ 	.byte	0x00, 0xf0, 0x11, 0x00


	//----- nvinfo : EIATTR_KPARAM_INFO
	.align		4
.L_43:
        /*0018*/ 	.byte	0x04, 0x17
        /*001a*/ 	.short	(.L_45 - .L_44)
.L_44:
        /*001c*/ 	.word	0x00000000
        /*0020*/ 	.short	0x0001
        /*0022*/ 	.short	0x0008
        /*0024*/ 	.byte	0x00, 0xf5, 0x21, 0x00


	//----- nvinfo : EIATTR_KPARAM_INFO
	.align		4
.L_45:
        /*0028*/ 	.byte	0x04, 0x17
        /*002a*/ 	.short	(.L_47 - .L_46)
.L_46:
        /*002c*/ 	.word	0x00000000
        /*0030*/ 	.short	0x0000
        /*0032*/ 	.short	0x0000
        /*0034*/ 	.byte	0x00, 0xf5, 0x21, 0x00


	//----- nvinfo : EIATTR_SPARSE_MMA_MASK
	.align		4
.L_47:
        /*0038*/ 	.byte	0x03, 0x50
        /*003a*/ 	.short	0x0000


	//----- nvinfo : EIATTR_MAXREG_COUNT
	.align		4
        /*003c*/ 	.byte	0x03, 0x1b
        /*003e*/ 	.short	0x00ff


	//----- nvinfo : EIATTR_NUM_BARRIERS
	.align		4
        /*0040*/ 	.byte	0x02, 0x4c
        /*0042*/ 	.byte	0x01
	.zero		1


	//----- nvinfo : EIATTR_MERCURY_ISA_VERSION
	.align		4
        /*0044*/ 	.byte	0x03, 0x5f
        /*0046*/ 	.short	0x0101


	//----- nvinfo : EIATTR_VRC_CTA_INIT_COUNT
	.align		4
        /*0048*/ 	.byte	0x02, 0x4a
	.zero		1
	.zero		1


	//----- nvinfo : EIATTR_EXIT_INSTR_OFFSETS
	.align		4
        /*004c*/ 	.byte	0x04, 0x1c
        /*004e*/ 	.short	(.L_49 - .L_48)


	//   ....[0]....
.L_48:
        /*0050*/ 	.word	0x00001200


	//----- nvinfo : EIATTR_CRS_STACK_SIZE
	.align		4
.L_49:
        /*0054*/ 	.byte	0x04, 0x1e
        /*0056*/ 	.short	(.L_51 - .L_50)
.L_50:
        /*0058*/ 	.word	0x00000000


	//----- nvinfo : EIATTR_CBANK_PARAM_SIZE
	.align		4
.L_51:
        /*005c*/ 	.byte	0x03, 0x19
        /*005e*/ 	.short	0x0014


	//----- nvinfo : EIATTR_PARAM_CBANK
	.align		4
        /*0060*/ 	.byte	0x04, 0x0a
        /*0062*/ 	.short	(.L_53 - .L_52)
	.align		4
.L_52:
        /*0064*/ 	.word	index@(.nv.constant0._Z3fftPN6thrust24THRUST_300001_SM_1000_NS7complexIdEES3_i)
        /*0068*/ 	.short	0x0380
        /*006a*/ 	.short	0x0014


	//----- nvinfo : EIATTR_SW_WAR
	.align		4
.L_53:
        /*006c*/ 	.byte	0x04, 0x36
        /*006e*/ 	.short	(.L_55 - .L_54)
.L_54:
        /*0070*/ 	.word	0x00000008
.L_55:


//--------------------- .nv.callgraph             --------------------------
	.section	.nv.callgraph,"",@"SHT_CUDA_CALLGRAPH"
	.align	4
	.sectionentsize	8
	.align		4
        /*0000*/ 	.word	0x00000000
	.align		4
        /*0004*/ 	.word	0xffffffff
	.align		4
        /*0008*/ 	.word	0x00000000
	.align		4
        /*000c*/ 	.word	0xfffffffe
	.align		4
        /*0010*/ 	.word	0x00000000
	.align		4
        /*0014*/ 	.word	0xfffffffd
	.align		4
        /*0018*/ 	.word	0x00000000
	.align		4
        /*001c*/ 	.word	0xfffffffc


//--------------------- .nv.constant4             --------------------------
	.section	.nv.constant4,"a",@progbits
	.align	8
	.align		8
.nv.constant4:
        /*0000*/ 	.dword	_ZN34_INTERNAL_c0adfea7_4_k_cu_875c113e4cuda3std3__45__cpo5beginE
	.align		8
        /*0008*/ 	.dword	_ZN34_INTERNAL_c0adfea7_4_k_cu_875c113e4cuda3std3__45__cpo3endE
	.align		8
        /*0010*/ 	.dword	_ZN34_INTERNAL_c0adfea7_4_k_cu_875c113e4cuda3std3__45__cpo6cbeginE
	.align		8
        /*0018*/ 	.dword	_ZN34_INTERNAL_c0adfea7_4_k_cu_875c113e4cuda3std3__45__cpo4cendE
	.align		8
        /*0020*/ 	.dword	_ZN34_INTERNAL_c0adfea7_4_k_cu_875c113e4cuda3std3__45__cpo6rbeginE
	.align		8
        /*0028*/ 	.dword	_ZN34_INTERNAL_c0adfea7_4_k_cu_875c113e4cuda3std3__45__cpo4rendE
	.align		8
        /*0030*/ 	.dword	_ZN34_INTERNAL_c0adfea7_4_k_cu_875c113e4cuda3std3__45__cpo7crbeginE
	.align		8
        /*0038*/ 	.dword	_ZN34_INTERNAL_c0adfea7_4_k_cu_875c113e4cuda3std3__45__cpo5crendE
	.align		8
        /*0040*/ 	.dword	_ZN34_INTERNAL_c0adfea7_4_k_cu_875c113e4cuda3std3__436_GLOBAL__N__c0adfea7_4_k_cu_875c113e6ignoreE
	.align		8
        /*0048*/ 	.dword	_ZN34_INTERNAL_c0adfea7_4_k_cu_875c113e4cuda3std3__419piecewise_constructE
	.align		8
        /*0050*/ 	.dword	_ZN34_INTERNAL_c0adfea7_4_k_cu_875c113e4cuda3std3__48in_placeE
	.align		8
        /*0058*/ 	.dword	_ZN34_INTERNAL_c0adfea7_4_k_cu_875c113e4cuda3std3__420unreachable_sentinelE
	.align		8
        /*0060*/ 	.dword	_ZN34_INTERNAL_c0adfea7_4_k_cu_875c113e4cuda3std6ranges3__45__cpo4swapE
	.align		8
        /*0068*/ 	.dword	_ZN34_INTERNAL_c0adfea7_4_k_cu_875c113e4cuda3std6ranges3__45__cpo9iter_moveE
	.align		8
        /*0070*/ 	.dword	_ZN34_INTERNAL_c0adfea7_4_k_cu_875c113e4cuda3std6ranges3__45__cpo5beginE
	.align		8
        /*0078*/ 	.dword	_ZN34_INTERNAL_c0adfea7_4_k_cu_875c113e4cuda3std6ranges3__45__cpo3endE
	.align		8
        /*0080*/ 	.dword	_ZN34_INTERNAL_c0adfea7_4_k_cu_875c113e4cuda3std6ranges3__45__cpo6cbeginE
	.align		8
        /*0088*/ 	.dword	_ZN34_INTERNAL_c0adfea7_4_k_cu_875c113e4cuda3std6ranges3__45__cpo4cendE
	.align		8
        /*0090*/ 	.dword	_ZN34_INTERNAL_c0adfea7_4_k_cu_875c113e4cuda3std6ranges3__45__cpo7advanceE
	.align		8
        /*0098*/ 	.dword	_ZN34_INTERNAL_c0adfea7_4_k_cu_875c113e4cuda3std6ranges3__45__cpo9iter_swapE
	.align		8
        /*00a0*/ 	.dword	_ZN34_INTERNAL_c0adfea7_4_k_cu_875c113e4cuda3std6ranges3__45__cpo4nextE
	.align		8
        /*00a8*/ 	.dword	_ZN34_INTERNAL_c0adfea7_4_k_cu_875c113e4cuda3std6ranges3__45__cpo4prevE
	.align		8
        /*00b0*/ 	.dword	_ZN34_INTERNAL_c0adfea7_4_k_cu_875c113e4cuda3std6ranges3__45__cpo4dataE
	.align		8
        /*00b8*/ 	.dword	_ZN34_INTERNAL_c0adfea7_4_k_cu_875c113e4cuda3std6ranges3__45__cpo5cdataE
	.align		8
        /*00c0*/ 	.dword	_ZN34_INTERNAL_c0adfea7_4_k_cu_875c113e4cuda3std6ranges3__45__cpo4sizeE
	.align		8
        /*00c8*/ 	.dword	_ZN34_INTERNAL_c0adfea7_4_k_cu_875c113e4cuda3std6ranges3__45__cpo5ssizeE
	.align		8
        /*00d0*/ 	.dword	_ZN34_INTERNAL_c0adfea7_4_k_cu_875c113e4cuda3std6ranges3__45__cpo8distanceE
	.align		8
        /*00d8*/ 	.dword	_ZN34_INTERNAL_c0adfea7_4_k_cu_875c113e6thrust24THRUST_300001_SM_1000_NS6system6detail10sequential3seqE
	.align		8
        /*00e0*/ 	.dword	__cudart_i2opi_d
	.align		8
        /*00e8*/ 	.dword	__cudart_sin_cos_coeffs


//--------------------- .text._Z3fftPN6thrust24THRUST_300001_SM_1000_NS7complexIdEES3_i --------------------------
	.section	.text._Z3fftPN6thrust24THRUST_300001_SM_1000_NS7complexIdEES3_i,"ax",@progbits
	.align	128
        .global         _Z3fftPN6thrust24THRUST_300001_SM_1000_NS7complexIdEES3_i
        .type           _Z3fftPN6thrust24THRUST_300001_SM_1000_NS7complexIdEES3_i,@function
        .size           _Z3fftPN6thrust24THRUST_300001_SM_1000_NS7complexIdEES3_i,(.L_x_31 - _Z3fftPN6thrust24THRUST_300001_SM_1000_NS7complexIdEES3_i)
        .other          _Z3fftPN6thrust24THRUST_300001_SM_1000_NS7complexIdEES3_i,@"STO_CUDA_ENTRY STV_DEFAULT"
_Z3fftPN6thrust24THRUST_300001_SM_1000_NS7complexIdEES3_i:
.text._Z3fftPN6thrust24THRUST_300001_SM_1000_NS7complexIdEES3_i:
[----:B------:R-:W0:Y:S01]  /*0000*/  LDC R1, c[0x0][0x37c] ;  /* 0x0000df00ff017b82 */ /* 0x000e220000000800 */
[----:B------:R-:W1:Y:S07]  /*0010*/  S2R R17, SR_TID.X ;  /* 0x0000000000117919 */ /* 0x000e6e0000002100 */
[----:B------:R-:W1:Y:S01]  /*0020*/  LDC.64 R4, c[0x0][0x388] ;  /* 0x0000e200ff047b82 */ /* 0x000e620000000a00 */
[----:B------:R-:W2:Y:S01]  /*0030*/  LDCU.64 UR6, c[0x0][0x358] ;  /* 0x00006b00ff0677ac */ /* 0x000ea20008000a00 */
[----:B0-----:R-:W-:Y:S01]  /*0040*/  VIADD R1, R1, 0xffffffd8 ;  /* 0xffffffd801017836 */ /* 0x001fe20000000000 */
[----:B------:R-:W0:Y:S01]  /*0050*/  LDCU UR4, c[0x0][0x390] ;  /* 0x00007200ff0477ac */ /* 0x000e220008000800 */
[----:B-1----:R-:W-:-:S06]  /*0060*/  IMAD.WIDE.U32 R4, R17, 0x10, R4 ;  /* 0x0000001011047825 */ /* 0x002fcc00078e0004 */
[----:B--2---:R-:W2:Y:S01]  /*0070*/  LDG.E.128 R4, desc[UR6][R4.64] ;  /* 0x0000000604047981 */ /* 0x004ea2000c1e1d00 */
[----:B0-----:R-:W-:Y:S01]  /*0080*/  IMAD.U32 R15, RZ, RZ, UR4 ;  /* 0x00000004ff0f7e24 */ /* 0x001fe2000f8e00ff */
[----:B------:R-:W0:Y:S01]  /*0090*/  S2UR UR5, SR_CgaCtaId ;  /* 0x00000000000579c3 */ /* 0x000e220000008800 */
[----:B------:R-:W-:Y:S01]  /*00a0*/  UMOV UR4, 0x400 ;  /* 0x0000040000047882 */ /* 0x000fe20000000000 */
[----:B------:R-:W-:Y:S02]  /*00b0*/  IMAD.MOV.U32 R8, RZ, RZ, RZ ;  /* 0x000000ffff087224 */ /* 0x000fe400078e00ff */
[----:B------:R-:W-:-:S05]  /*00c0*/  VIADD R0, R15, 0x1 ;  /* 0x000000010f007836 */ /* 0x000fca0000000000 */
[----:B------:R-:W-:-:S04]  /*00d0*/  I2FP.F32.S32 R2, R0 ;  /* 0x0000000000027245 */ /* 0x000fc80000201400 */
[----:B------:R-:W-:Y:S01]  /*00e0*/  FSETP.GEU.AND P0, PT, |R2|, 1.175494350822287508e-38, PT ;  /* 0x008000000200780b */ /* 0x000fe20003f0e200 */
[----:B0-----:R-:W-:-:S12]  /*00f0*/  ULEA UR5, UR5, UR4, 0x18 ;  /* 0x0000000405057291 */ /* 0x001fd8000f8ec0ff */
[----:B------:R-:W-:-:S04]  /*0100*/  @!P0 FMUL R2, R2, 16777216 ;  /* 0x4b80000002028820 */ /* 0x000fc80000400000 */
[----:B------:R-:W0:Y:S01]  /*0110*/  MUFU.LG2 R0, R2 ;  /* 0x0000000200007308 */ /* 0x000e220000000c00 */
[----:B------:R-:W-:Y:S01]  /*0120*/  LEA R16, R17, UR5, 0x4 ;  /* 0x0000000511107c11 */ /* 0x000fe2000f8e20ff */
[----:B0-----:R-:W-:-:S06]  /*0130*/  @!P0 FADD R0, R0, -24 ;  /* 0xc1c0000000008421 */ /* 0x001fcc0000000000 */
[----:B------:R-:W0:Y:S02]  /*0140*/  F2I.TRUNC.NTZ R0, R0 ;  /* 0x0000000000007305 */ /* 0x000e24000020f100 */
[----:B0-----:R-:W-:Y:S01]  /*0150*/  ISETP.GE.AND P0, PT, R0, 0x1, PT ;  /* 0x000000010000780c */ /* 0x001fe20003f06270 */
[----:B--2---:R0:W-:Y:S01]  /*0160*/  STS.128 [R16], R4 ;  /* 0x0000000410007388 */ /* 0x0041e20000000c00 */
[----:B------:R-:W-:Y:S11]  /*0170*/  BAR.SYNC.DEFER_BLOCKING 0x0 ;  /* 0x0000000000007b1d */ /* 0x000ff60000010000 */
[----:B------:R-:W-:Y:S05]  /*0180*/  @!P0 BRA `(.L_x_0) ;  /* 0x0000000000d48947 */ /* 0x000fea0003800000 */
[C---:B------:R-:W-:Y:S01]  /*0190*/  ISETP.GE.U32.AND P0, PT, R0.reuse, 0x4, PT ;  /* 0x000000040000780c */ /* 0x040fe20003f06070 */
[----:B------:R-:W-:Y:S01]  /*01a0*/  IMAD.MOV.U32 R2, RZ, RZ, RZ ;  /* 0x000000ffff027224 */ /* 0x000fe200078e00ff */
[----:B------:R-:W-:Y:S01]  /*01b0*/  LOP3.LUT R3, R0, 0x3, RZ, 0xc0, !PT ;  /* 0x0000000300037812 */ /* 0x000fe200078ec0ff */
[----:B------:R-:W-:-:S03]  /*01c0*/  IMAD.MOV.U32 R8, RZ, RZ, RZ ;  /* 0x000000ffff087224 */ /* 0x000fc600078e00ff */
[----:B------:R-:W-:-:S07]  /*01d0*/  ISETP.NE.AND P1, PT, R3, RZ, PT ;  /* 0x000000ff0300720c */ /* 0x000fce0003f25270 */
[----:B------:R-:W-:Y:S06]  /*01e0*/  @!P0 BRA `(.L_x_1) ;  /* 0x0000000000808947 */ /* 0x000fec0003800000 */
[C---:B------:R-:W-:Y:S01]  /*01f0*/  LOP3.LUT R2, R0.reuse, 0x7ffffffc, RZ, 0xc0, !PT ;  /* 0x7ffffffc00027812 */ /* 0x040fe200078ec0ff */
[----:B0-----:R-:W-:Y:S01]  /*0200*/  VIADD R4, R0, 0xfffffffe ;  /* 0xfffffffe00047836 */ /* 0x001fe20000000000 */
[----:B------:R-:W-:Y:S01]  /*0210*/  UMOV UR4, URZ ;  /* 0x000000ff00047c82 */ /* 0x000fe20008000000 */
[----:B------:R-:W-:Y:S02]  /*0220*/  IMAD.MOV.U32 R8, RZ, RZ, RZ ;  /* 0x000000ffff087224 */ /* 0x000fe400078e00ff */
[----:B------:R-:W-:-:S07]  /*0230*/  IMAD.MOV R12, RZ, RZ, -R2 ;  /* 0x000000ffff0c7224 */ /* 0x000fce00078e0a02 */
.L_x_2:
[----:B------:R-:W-:Y:S01]  /*0240*/  SHF.R.U32.HI R5, RZ, UR4, R17 ;  /* 0x00000004ff057c19 */ /* 0x000fe20008011611 */
[----:B------:R-:W-:Y:S01]  /*0250*/  IMAD.MOV.U32 R13, RZ, RZ, 0x1 ;  /* 0x00000001ff0d7424 */ /* 0x000fe200078e00ff */
[----:B------:R-:W-:Y:S01]  /*0260*/  UIADD3 UR4, UPT, UPT, UR4, 0x4, URZ ;  /* 0x0000000404047890 */ /* 0x000fe2000fffe0ff */
[----:B------:R-:W-:Y:S01]  /*0270*/  VIADD R6, R4, 0x1 ;  /* 0x0000000104067836 */ /* 0x000fe20000000000 */
[C---:B------:R-:W-:Y:S01]  /*0280*/  LOP3.LUT R9, R5.reuse, 0x1, RZ, 0xc0, !PT ;  /* 0x0000000105097812 */ /* 0x040fe200078ec0ff */
[----:B------:R-:W-:Y:S01]  /*0290*/  IMAD.SHL.U32 R7, R5, 0x40000000, RZ ;  /* 0x4000000005077824 */ /* 0x000fe200078e00ff */
[----:B------:R-:W-:Y:S01]  /*02a0*/  SHF.L.U32 R10, R13, R4, RZ ;  /* 0x000000040d0a7219 */ /* 0x000fe200000006ff */
[----:B------:R-:W-:Y:S01]  /*02b0*/  VIADD R12, R12, 0x4 ;  /* 0x000000040c0c7836 */ /* 0x000fe20000000000 */
[----:B------:R-:W-:Y:S01]  /*02c0*/  ISETP.NE.U32.AND P0, PT, R9, 0x1, PT ;  /* 0x000000010900780c */ /* 0x000fe20003f05070 */
[----:B------:R-:W-:Y:S01]  /*02d0*/  VIADD R11, R4, 0xffffffff ;  /* 0xffffffff040b7836 */ /* 0x000fe20000000000 */
[----:B------:R-:W-:Y:S01]  /*02e0*/  SHF.R.S32.HI R7, RZ, 0x1f, R7 ;  /* 0x0000001fff077819 */ /* 0x000fe20000011407 */
[----:B------:R-:W-:Y:S01]  /*02f0*/  IMAD.SHL.U32 R9, R5, 0x20000000, RZ ;  /* 0x2000000005097824 */ /* 0x000fe200078e00ff */
[----:B------:R-:W-:Y:S01]  /*0300*/  SHF.L.U32 R6, R13, R6, RZ ;  /* 0x000000060d067219 */ /* 0x000fe200000006ff */
[----:B------:R-:W-:Y:S01]  /*0310*/  IMAD.SHL.U32 R5, R5, 0x10000000, RZ ;  /* 0x1000000005057824 */ /* 0x000fe200078e00ff */
[----:B------:R-:W-:-:S02]  /*0320*/  LOP3.LUT R10, R7, R10, RZ, 0xc0, !PT ;  /* 0x0000000a070a7212 */ /* 0x000fc400078ec0ff */
[----:B------:R-:W-:Y:S01]  /*0330*/  SEL R7, R6, RZ, !P0 ;  /* 0x000000ff06077207 */ /* 0x000fe20004000000 */
[----:B------:R-:W-:Y:S01]  /*0340*/  VIADD R6, R4, 0xfffffffe ;  /* 0xfffffffe04067836 */ /* 0x000fe20000000000 */
[----:B------:R-:W-:Y:S01]  /*0350*/  ISETP.NE.AND P0, PT, R12, RZ, PT ;  /* 0x000000ff0c00720c */ /* 0x000fe20003f05270 */
[----:B------:R-:W-:Y:S01]  /*0360*/  VIADD R4, R4, 0xfffffffc ;  /* 0xfffffffc04047836 */ /* 0x000fe20000000000 */
[----:B------:R-:W-:Y:S02]  /*0370*/  LOP3.LUT R7, R10, R7, R8, 0xfe, !PT ;  /* 0x000000070a077212 */ /* 0x000fe400078efe08 */
[C---:B------:R-:W-:Y:S02]  /*0380*/  SHF.L.U32 R11, R13.reuse, R11, RZ ;  /* 0x0000000b0d0b7219 */ /* 0x040fe400000006ff */
[----:B------:R-:W-:Y:S02]  /*0390*/  SHF.R.S32.HI R8, RZ, 0x1f, R9 ;  /* 0x0000001fff087819 */ /* 0x000fe40000011409 */
[----:B------:R-:W-:-:S02]  /*03a0*/  SHF.L.U32 R6, R13, R6, RZ ;  /* 0x000000060d067219 */ /* 0x000fc400000006ff */
[----:B------:R-:W-:Y:S02]  /*03b0*/  LOP3.LUT R8, R7, R8, R11, 0xf8, !PT ;  /* 0x0000000807087212 */ /* 0x000fe400078ef80b */
[----:B------:R-:W-:-:S04]  /*03c0*/  SHF.R.S32.HI R5, RZ, 0x1f, R5 ;  /* 0x0000001fff057819 */ /* 0x000fc80000011405 */
[----:B------:R-:W-:Y:S01]  /*03d0*/  LOP3.LUT R8, R8, R5, R6, 0xf8, !PT ;  /* 0x0000000508087212 */ /* 0x000fe200078ef806 */
[----:B------:R-:W-:Y:S06]  /*03e0*/  @P0 BRA `(.L_x_2) ;  /* 0xfffffffc00940947 */ /* 0x000fec000383ffff */
.L_x_1:
[----:B------:R-:W-:Y:S05]  /*03f0*/  @!P1 BRA `(.L_x_0) ;  /* 0x0000000000389947 */ /* 0x000fea0003800000 */
[----:B------:R-:W-:Y:S02]  /*0400*/  IMAD.IADD R0, R0, 0x1, -R2 ;  /* 0x0000000100007824 */ /* 0x000fe400078e0a02 */
[----:B------:R-:W-:Y:S02]  /*0410*/  IMAD.MOV R3, RZ, RZ, -R3 ;  /* 0x000000ffff037224 */ /* 0x000fe400078e0a03 */
[----:B0-----:R-:W-:-:S07]  /*0420*/  IMAD.MOV.U32 R7, RZ, RZ, 0x1 ;  /* 0x00000001ff077424 */ /* 0x001fce00078e00ff */
.L_x_3:
[----:B------:R-:W-:Y:S01]  /*0430*/  VIADD R3, R3, 0x1 ;  /* 0x0000000103037836 */ /* 0x000fe20000000000 */
[----:B------:R-:W-:Y:S01]  /*0440*/  SHF.R.U32.HI R4, RZ, R2, R17 ;  /* 0x00000002ff047219 */ /* 0x000fe20000011611 */
[----:B------:R-:W-:Y:S02]  /*0450*/  VIADD R0, R0, 0xffffffff ;  /* 0xffffffff00007836 */ /* 0x000fe40000000000 */
[----:B------:R-:W-:Y:S01]  /*0460*/  VIADD R2, R2, 0x1 ;  /* 0x0000000102027836 */ /* 0x000fe20000000000 */
[----:B------:R-:W-:Y:S02]  /*0470*/  ISETP.NE.AND P1, PT, R3, RZ, PT ;  /* 0x000000ff0300720c */ /* 0x000fe40003f25270 */
[----:B------:R-:W-:Y:S02]  /*0480*/  LOP3.LUT R4, R4, 0x1, RZ, 0xc0, !PT ;  /* 0x0000000104047812 */ /* 0x000fe400078ec0ff */
[----:B------:R-:W-:Y:S02]  /*0490*/  SHF.L.U32 R5, R7, R0, RZ ;  /* 0x0000000007057219 */ /* 0x000fe400000006ff */
[----:B------:R-:W-:-:S04]  /*04a0*/  ISETP.NE.U32.AND P0, PT, R4, 0x1, PT ;  /* 0x000000010400780c */ /* 0x000fc80003f05070 */
[----:B------:R-:W-:-:S04]  /*04b0*/  SEL R5, R5, RZ, !P0 ;  /* 0x000000ff05057207 */ /* 0x000fc80004000000 */
[----:B------:R-:W-:Y:S01]  /*04c0*/  LOP3.LUT R8, R5, R8, RZ, 0xfc, !PT ;  /* 0x0000000805087212 */ /* 0x000fe200078efcff */
[----:B------:R-:W-:Y:S06]  /*04d0*/  @P1 BRA `(.L_x_3) ;  /* 0xfffffffc00d41947 */ /* 0x000fec000383ffff */
.L_x_0:
[----:B0-----:R-:W-:Y:S01]  /*04e0*/  LEA R4, R8, UR5, 0x4 ;  /* 0x0000000508047c11 */ /* 0x001fe2000f8e20ff */
[C---:B------:R-:W-:Y:S01]  /*04f0*/  IMAD R9, R15.reuse, 0x10, R16 ;  /* 0x000000100f097824 */ /* 0x040fe200078e0210 */
[----:B------:R-:W-:Y:S01]  /*0500*/  ISETP.GE.AND P0, PT, R15, 0x2, PT ;  /* 0x000000020f00780c */ /* 0x000fe20003f06270 */
[----:B------:R-:W-:-:S03]  /*0510*/  IMAD.MOV.U32 R3, RZ, RZ, 0x1 ;  /* 0x00000001ff037424 */ /* 0x000fc600078e00ff */
[----:B------:R-:W0:Y:S04]  /*0520*/  LDS.128 R4, [R4] ;  /* 0x0000000004047984 */ /* 0x000e280000000c00 */
[----:B0-----:R0:W-:Y:S01]  /*0530*/  STS.128 [R9], R4 ;  /* 0x0000000409007388 */ /* 0x0011e20000000c00 */
[----:B------:R-:W-:Y:S06]  /*0540*/  BAR.SYNC.DEFER_BLOCKING 0x0 ;  /* 0x0000000000007b1d */ /* 0x000fec0000010000 */
[----:B------:R-:W-:Y:S05]  /*0550*/  @!P0 BRA `(.L_x_4) ;  /* 0x0000000c00108947 */ /* 0x000fea0003800000 */
[----:B------:R-:W1:Y:S01]  /*0560*/  I2F.F64.U32 R20, R17 ;  /* 0x0000001100147312 */ /* 0x000e620000201800 */
[----:B------:R-:W-:Y:S01]  /*0570*/  UMOV UR4, 0x54442d18 ;  /* 0x54442d1800047882 */ /* 0x000fe20000000000 */
[----:B------:R-:W-:Y:S01]  /*0580*/  UMOV UR5, 0x400921fb ;  /* 0x400921fb00057882 */ /* 0x000fe20000000000 */
[----:B------:R-:W-:Y:S01]  /*0590*/  BSSY.RECONVERGENT B0, `(.L_x_4) ;  /* 0x00000c0000007945 */ /* 0x000fe20003800200 */
[----:B------:R-:W-:Y:S01]  /*05a0*/  IMAD.MOV.U32 R2, RZ, RZ, RZ ;  /* 0x000000ffff027224 */ /* 0x000fe200078e00ff */
[----:B------:R-:W2:Y:S01]  /*05b0*/  LDCU UR10, c[0x0][0x390] ;  /* 0x00007200ff0a77ac */ /* 0x000ea20008000800 */
[----:B------:R-:W-:Y:S02]  /*05c0*/  IMAD.MOV.U32 R0, RZ, RZ, 0x1 ;  /* 0x00000001ff007424 */ /* 0x000fe400078e00ff */
[----:B------:R-:W-:Y:S01]  /*05d0*/  IMAD.MOV.U32 R3, RZ, RZ, 0x1 ;  /* 0x00000001ff037424 */ /* 0x000fe200078e00ff */
[----:B------:R-:W3:Y:S01]  /*05e0*/  LDCU.64 UR8, c[0x4][0xe8] ;  /* 0x01001d00ff0877ac */ /* 0x000ee20008000a00 */
[----:B-1----:R-:W-:-:S11]  /*05f0*/  DMUL R20, R20, -UR4 ;  /* 0x8000000414147c28 */ /* 0x002fd60008000000 */
.L_x_16:
[----:B0-----:R-:W0:Y:S01]  /*0600*/  I2F.F64.U32 R6, R0 ;  /* 0x0000000000067312 */ /* 0x001e220000201800 */
[----:B----4-:R-:W-:Y:S01]  /*0610*/  IMAD.MOV.U32 R4, RZ, RZ, 0x1 ;  /* 0x00000001ff047424 */ /* 0x010fe200078e00ff */
[----:B------:R-:W-:Y:S01]  /*0620*/  FSETP.GEU.AND P1, PT, |R21|, 6.5827683646048100446e-37, PT ;  /* 0x036000001500780b */ /* 0x000fe20003f2e200 */
[----:B------:R-:W-:Y:S01]  /*0630*/  BSSY.RECONVERGENT B1, `(.L_x_5) ;  /* 0x0000012000017945 */ /* 0x000fe20003800200 */
[----:B------:R-:W-:Y:S02]  /*0640*/  LOP3.LUT R3, R3, 0x1, RZ, 0x3c, !PT ;  /* 0x0000000103037812 */ /* 0x000fe400078e3cff */
[----:B------:R-:W-:Y:S02]  /*0650*/  LOP3.LUT R2, R2, 0x1, RZ, 0x3c, !PT ;  /* 0x0000000102027812 */ /* 0x000fe400078e3cff */
[----:B------:R-:W-:Y:S01]  /*0660*/  LOP3.LUT R18, R0, R17, RZ, 0x3c, !PT ;  /* 0x0000001100127212 */ /* 0x000fe200078e3cff */
[----:B0-----:R-:W0:Y:S02]  /*0670*/  MUFU.RCP64H R5, R7 ;  /* 0x0000000700057308 */ /* 0x001e240000001800 */
[----:B01----:R-:W-:-:S08]  /*0680*/  DFMA R8, -R6, R4, 1 ;  /* 0x3ff000000608742b */ /* 0x003fd00000000104 */
[----:B------:R-:W-:-:S08]  /*0690*/  DFMA R8, R8, R8, R8 ;  /* 0x000000080808722b */ /* 0x000fd00000000008 */
[----:B------:R-:W-:-:S08]  /*06a0*/  DFMA R8, R4, R8, R4 ;  /* 0x000000080408722b */ /* 0x000fd00000000004 */
[----:B------:R-:W-:-:S08]  /*06b0*/  DFMA R4, -R6, R8, 1 ;  /* 0x3ff000000604742b */ /* 0x000fd00000000108 */
[----:B------:R-:W-:-:S08]  /*06c0*/  DFMA R4, R8, R4, R8 ;  /* 0x000000040804722b */ /* 0x000fd00000000008 */
[----:B------:R-:W-:-:S08]  /*06d0*/  DMUL R24, R20, R4 ;  /* 0x0000000414187228 */ /* 0x000fd00000000000 */
[----:B------:R-:W-:-:S08]  /*06e0*/  DFMA R8, -R6, R24, R20 ;  /* 0x000000180608722b */ /* 0x000fd00000000114 */
[----:B------:R-:W-:-:S10]  /*06f0*/  DFMA R24, R4, R8, R24 ;  /* 0x000000080418722b */ /* 0x000fd40000000018 */
[----:B------:R-:W-:-:S05]  /*0700*/  FFMA R4, RZ, R7, R25 ;  /* 0x00000007ff047223 */ /* 0x000fca0000000019 */
[----:B------:R-:W-:-:S13]  /*0710*/  FSETP.GT.AND P0, PT, |R4|, 1.469367938527859385e-39, PT ;  /* 0x001000000400780b */ /* 0x000fda0003f04200 */
[----:B------:R-:W-:Y:S05]  /*0720*/  @P0 BRA P1, `(.L_x_6) ;  /* 0x0000000000080947 */ /* 0x000fea0000800000 */
[----:B------:R-:W-:-:S07]  /*0730*/  MOV R4, 0x750 ;  /* 0x0000075000047802 */ /* 0x000fce0000000f00 */
[----:B--23--:R-:W-:Y:S05]  /*0740*/  CALL.REL.NOINC `($__internal_0_$__cuda_sm20_div_rn_f64_full) ;  /* 0x0000000800b07944 */ /* 0x00cfea0003c00000 */
.L_x_6:
[----:B--23--:R-:W-:Y:S05]  /*0750*/  BSYNC.RECONVERGENT B1 ;  /* 0x0000000000017941 */ /* 0x00cfea0003800200 */
.L_x_5:
[----:B------:R-:W-:Y:S01]  /*0760*/  DSETP.NEU.AND P0, PT, |R24|, +INF , PT ;  /* 0x7ff000001800742a */ /* 0x000fe20003f0d200 */
[----:B------:R-:W-:-:S13]  /*0770*/  BSSY.RECONVERGENT B1, `(.L_x_7) ;  /* 0x000001b000017945 */ /* 0x000fda0003800200 */
[----:B------:R-:W-:Y:S01]  /*0780*/  @!P0 DMUL R28, RZ, R24 ;  /* 0x00000018ff1c8228 */ /* 0x000fe20000000000 */
[----:B------:R-:W-:Y:S01]  /*0790*/  @!P0 IMAD.MOV.U32 R19, RZ, RZ, 0x1 ;  /* 0x00000001ff138424 */ /* 0x000fe200078e00ff */
[----:B------:R-:W-:Y:S09]  /*07a0*/  @!P0 BRA `(.L_x_8) ;  /* 0x00000000005c8947 */ /* 0x000ff20003800000 */
[----:B------:R-:W-:Y:S01]  /*07b0*/  UMOV UR4, 0x6dc9c883 ;  /* 0x6dc9c88300047882 */ /* 0x000fe20000000000 */
[----:B------:R-:W-:Y:S01]  /*07c0*/  UMOV UR5, 0x3fe45f30 ;  /* 0x3fe45f3000057882 */ /* 0x000fe20000000000 */
[C---:B------:R-:W-:Y:S01]  /*07d0*/  DSETP.GE.AND P0, PT, |R24|.reuse, 2.14748364800000000000e+09, PT ;  /* 0x41e000001800742a */ /* 0x040fe20003f06200 */
[----:B------:R-:W-:Y:S01]  /*07e0*/  BSSY.RECONVERGENT B2, `(.L_x_9) ;  /* 0x0000012000027945 */ /* 0x000fe20003800200 */
[----:B------:R-:W-:Y:S01]  /*07f0*/  DMUL R4, R24, UR4 ;  /* 0x0000000418047c28 */ /* 0x000fe20008000000 */
[----:B------:R-:W-:Y:S01]  /*0800*/  UMOV UR4, 0x54442d18 ;  /* 0x54442d1800047882 */ /* 0x000fe20000000000 */
[----:B------:R-:W-:-:S08]  /*0810*/  UMOV UR5, 0x3ff921fb ;  /* 0x3ff921fb00057882 */ /* 0x000fd00000000000 */
[----:B------:R-:W0:Y:S08]  /*0820*/  F2I.F64 R4, R4 ;  /* 0x0000000400047311 */ /* 0x000e300000301100 */
[----:B0-----:R-:W0:Y:S02]  /*0830*/  I2F.F64 R28, R4 ;  /* 0x00000004001c7312 */ /* 0x001e240000201c00 */
[----:B0-----:R-:W-:Y:S01]  /*0840*/  DFMA R6, R28, -UR4, R24 ;  /* 0x800000041c067c2b */ /* 0x001fe20008000018 */
[----:B------:R-:W-:Y:S01]  /*0850*/  UMOV UR4, 0x33145c00 ;  /* 0x33145c0000047882 */ /* 0x000fe20000000000 */
[----:B------:R-:W-:-:S06]  /*0860*/  UMOV UR5, 0x3c91a626 ;  /* 0x3c91a62600057882 */ /* 0x000fcc0000000000 */
[----:B------:R-:W-:Y:S01]  /*0870*/  DFMA R6, R28, -UR4, R6 ;  /* 0x800000041c067c2b */ /* 0x000fe20008000006 */
[----:B------:R-:W-:Y:S01]  /*0880*/  UMOV UR4, 0x252049c0 ;  /* 0x252049c000047882 */ /* 0x000fe20000000000 */
[----:B------:R-:W-:-:S06]  /*0890*/  UMOV UR5, 0x397b839a ;  /* 0x397b839a00057882 */ /* 0x000fcc0000000000 */
[----:B------:R-:W-:Y:S01]  /*08a0*/  DFMA R28, R28, -UR4, R6 ;  /* 0x800000041c1c7c2b */ /* 0x000fe20008000006 */
[----:B------:R-:W-:Y:S10]  /*08b0*/  @!P0 BRA `(.L_x_10) ;  /* 0x0000000000108947 */ /* 0x000ff40003800000 */
[----:B------:R-:W-:Y:S01]  /*08c0*/  IMAD.MOV.U32 R28, RZ, RZ, R24 ;  /* 0x000000ffff1c7224 */ /* 0x000fe200078e0018 */
[----:B------:R-:W-:Y:S01]  /*08d0*/  MOV R26, 0x900 ;  /* 0x00000900001a7802 */ /* 0x000fe20000000f00 */
[----:B------:R-:W-:-:S07]  /*08e0*/  IMAD.MOV.U32 R15, RZ, RZ, R25 ;  /* 0x000000ffff0f7224 */ /* 0x000fce00078e0019 */
[----:B------:R-:W-:Y:S05]  /*08f0*/  CALL.REL.NOINC `($_Z3fftPN6thrust24THRUST_300001_SM_1000_NS7complexIdEES3_i$__internal_trig_reduction_slowpathd) ;  /* 0x0000000c00b47944 */ /* 0x000fea0003c00000 */
.L_x_10:
[----:B------:R-:W-:Y:S05]  /*0900*/  BSYNC.RECONVERGENT B2 ;  /* 0x0000000000027941 */ /* 0x000fea0003800200 */
.L_x_9:
[----:B------:R-:W-:-:S07]  /*0910*/  VIADD R19, R4, 0x1 ;  /* 0x0000000104137836 */ /* 0x000fce0000000000 */
.L_x_8:
[----:B------:R-:W-:Y:S05]  /*0920*/  BSYNC.RECONVERGENT B1 ;  /* 0x0000000000017941 */ /* 0x000fea0003800200 */
.L_x_7:
[----:B------:R-:W-:-:S05]  /*0930*/  IMAD.SHL.U32 R4, R19, 0x40, RZ ;  /* 0x0000004013047824 */ /* 0x000fca00078e00ff */
[----:B------:R-:W-:-:S04]  /*0940*/  LOP3.LUT R4, R4, 0x40, RZ, 0xc0, !PT ;  /* 0x0000004004047812 */ /* 0x000fc800078ec0ff */
[----:B------:R-:W-:-:S05]  /*0950*/  IADD3 R12, P0, PT, R4, UR8, RZ ;  /* 0x00000008040c7c10 */ /* 0x000fca000ff1e0ff */
[----:B------:R-:W-:-:S05]  /*0960*/  IMAD.X R13, RZ, RZ, UR9, P0 ;  /* 0x00000009ff0d7e24 */ /* 0x000fca00080e06ff */
[----:B------:R-:W2:Y:S04]  /*0970*/  LDG.E.128.CONSTANT R4, desc[UR6][R12.64] ;  /* 0x000000060c047981 */ /* 0x000ea8000c1e9d00 */
[----:B------:R-:W3:Y:S04]  /*0980*/  LDG.E.128.CONSTANT R8, desc[UR6][R12.64+0x10] ;  /* 0x000010060c087981 */ /* 0x000ee8000c1e9d00 */
[----:B------:R-:W4:Y:S01]  /*0990*/  LDG.E.128.CONSTANT R12, desc[UR6][R12.64+0x20] ;  /* 0x000020060c0c7981 */ /* 0x000f22000c1e9d00 */
[----:B------:R-:W-:Y:S01]  /*09a0*/  LOP3.LUT R22, R19, 0x1, RZ, 0xc0, !PT ;  /* 0x0000000113167812 */ /* 0x000fe200078ec0ff */
[----:B------:R-:W-:Y:S01]  /*09b0*/  IMAD.MOV.U32 R23, RZ, RZ, 0x3da8ff83 ;  /* 0x3da8ff83ff177424 */ /* 0x000fe200078e00ff */
[----:B------:R-:W-:Y:S01]  /*09c0*/  DMUL R26, R28, R28 ;  /* 0x0000001c1c1a7228 */ /* 0x000fe20000000000 */
[----:B------:R-:W-:Y:S01]  /*09d0*/  BSSY.RECONVERGENT B1, `(.L_x_11) ;  /* 0x000002e000017945 */ /* 0x000fe20003800200 */
[----:B------:R-:W-:Y:S01]  /*09e0*/  ISETP.NE.U32.AND P0, PT, R22, 0x1, PT ;  /* 0x000000011600780c */ /* 0x000fe20003f05070 */
[----:B------:R-:W-:Y:S01]  /*09f0*/  IMAD.MOV.U32 R22, RZ, RZ, 0x20fd8164 ;  /* 0x20fd8164ff167424 */ /* 0x000fe200078e00ff */
[----:B------:R-:W-:-:S02]  /*0a00*/  DSETP.NEU.AND P1, PT, |R24|, +INF , PT ;  /* 0x7ff000001800742a */ /* 0x000fc40003f2d200 */
[----:B------:R-:W-:Y:S02]  /*0a10*/  FSEL R23, -R23, 0.11223486810922622681, !P0 ;  /* 0x3de5db6517177808 */ /* 0x000fe40004000100 */
[----:B------:R-:W-:-:S06]  /*0a20*/  FSEL R22, R22, -8.06006814911005101289e+34, !P0 ;  /* 0xf9785eba16167808 */ /* 0x000fcc0004000000 */
[----:B--2---:R-:W-:-:S08]  /*0a30*/  DFMA R4, R26, R22, R4 ;  /* 0x000000161a04722b */ /* 0x004fd00000000004 */
[----:B------:R-:W-:-:S08]  /*0a40*/  DFMA R4, R26, R4, R6 ;  /* 0x000000041a04722b */ /* 0x000fd00000000006 */
[----:B---3--:R-:W-:-:S08]  /*0a50*/  DFMA R4, R26, R4, R8 ;  /* 0x000000041a04722b */ /* 0x008fd00000000008 */
[----:B------:R-:W-:-:S08]  /*0a60*/  DFMA R4, R26, R4, R10 ;  /* 0x000000041a04722b */ /* 0x000fd0000000000a */
[----:B----4-:R-:W-:-:S08]  /*0a70*/  DFMA R4, R26, R4, R12 ;  /* 0x000000041a04722b */ /* 0x010fd0000000000c */
[----:B------:R-:W-:-:S08]  /*0a80*/  DFMA R4, R26, R4, R14 ;  /* 0x000000041a04722b */ /* 0x000fd0000000000e */
[----:B------:R-:W-:Y:S02]  /*0a90*/  DFMA R28, R4, R28, R28 ;  /* 0x0000001c041c722b */ /* 0x000fe4000000001c */
[----:B------:R-:W-:Y:S02]  /*0aa0*/  DFMA R4, R26, R4, 1 ;  /* 0x3ff000001a04742b */ /* 0x000fe40000000004 */
[----:B------:R-:W-:-:S08]  /*0ab0*/  @!P1 DMUL R26, RZ, R24 ;  /* 0x00000018ff1a9228 */ /* 0x000fd00000000000 */
[----:B------:R-:W-:Y:S02]  /*0ac0*/  FSEL R6, R4, R28, !P0 ;  /* 0x0000001c04067208 */ /* 0x000fe40004000000 */
[----:B------:R-:W-:Y:S02]  /*0ad0*/  FSEL R7, R5, R29, !P0 ;  /* 0x0000001d05077208 */ /* 0x000fe40004000000 */
[----:B------:R-:W-:Y:S01]  /*0ae0*/  LOP3.LUT P0, RZ, R19, 0x2, RZ, 0xc0, !PT ;  /* 0x0000000213ff7812 */ /* 0x000fe2000780c0ff */
[----:B------:R-:W-:-:S03]  /*0af0*/  @!P1 IMAD.MOV.U32 R19, RZ, RZ, RZ ;  /* 0x000000ffff139224 */ /* 0x000fc600078e00ff */
[----:B------:R-:W-:-:S10]  /*0b00*/  DADD R4, RZ, -R6 ;  /* 0x00000000ff047229 */ /* 0x000fd40000000806 */
[----:B------:R-:W-:Y:S02]  /*0b10*/  FSEL R22, R6, R4, !P0 ;  /* 0x0000000406167208 */ /* 0x000fe40004000000 */
[----:B------:R-:W-:Y:S01]  /*0b20*/  FSEL R23, R7, R5, !P0 ;  /* 0x0000000507177208 */ /* 0x000fe20004000000 */
[----:B------:R-:W-:Y:S06]  /*0b30*/  @!P1 BRA `(.L_x_12) ;  /* 0x00000000005c9947 */ /* 0x000fec0003800000 */
[----:B------:R-:W-:Y:S01]  /*0b40*/  UMOV UR4, 0x6dc9c883 ;  /* 0x6dc9c88300047882 */ /* 0x000fe20000000000 */
[----:B------:R-:W-:Y:S01]  /*0b50*/  UMOV UR5, 0x3fe45f30 ;  /* 0x3fe45f3000057882 */ /* 0x000fe20000000000 */
[C---:B------:R-:W-:Y:S02]  /*0b60*/  DSETP.GE.AND P0, PT, |R24|.reuse, 2.14748364800000000000e+09, PT ;  /* 0x41e000001800742a */ /* 0x040fe40003f06200 */
[----:B------:R-:W-:Y:S01]  /*0b70*/  DMUL R4, R24, UR4 ;  /* 0x0000000418047c28 */ /* 0x000fe20008000000 */
[----:B------:R-:W-:Y:S01]  /*0b80*/  UMOV UR4, 0x54442d18 ;  /* 0x54442d1800047882 */ /* 0x000fe20000000000 */
[----:B------:R-:W-:-:S04]  /*0b90*/  UMOV UR5, 0x3ff921fb ;  /* 0x3ff921fb00057882 */ /* 0x000fc80000000000 */
        /* <DEDUP_REMOVED lines=14> */
[----:B------:R-:W-:Y:S02]  /*0c80*/  IMAD.MOV.U32 R19, RZ, RZ, R4 ;  /* 0x000000ffff137224 */ /* 0x000fe400078e0004 */
[----:B------:R-:W-:Y:S02]  /*0c90*/  IMAD.MOV.U32 R26, RZ, RZ, R28 ;  /* 0x000000ffff1a7224 */ /* 0x000fe400078e001c */
[----:B------:R-:W-:-:S07]  /*0ca0*/  IMAD.MOV.U32 R27, RZ, RZ, R29 ;  /* 0x000000ffff1b7224 */ /* 0x000fce00078e001d */
.L_x_12:
[----:B------:R-:W-:Y:S05]  /*0cb0*/  BSYNC.RECONVERGENT B1 ;  /* 0x0000000000017941 */ /* 0x000fea0003800200 */
.L_x_11:
        /* <DEDUP_REMOVED lines=10> */
[----:B------:R-:W-:Y:S01]  /*0d60*/  ISETP.GT.U32.AND P1, PT, R18, R17, PT ;  /* 0x000000111200720c */ /* 0x000fe20003f24070 */
[----:B------:R-:W-:Y:S01]  /*0d70*/  BSSY.RECONVERGENT B1, `(.L_x_13) ;  /* 0x0000037000017945 */ /* 0x000fe20003800200 */
[----:B------:R-:W-:Y:S01]  /*0d80*/  ISETP.NE.U32.AND P0, PT, R24, 0x1, PT ;  /* 0x000000011800780c */ /* 0x000fe20003f05070 */
[----:B------:R-:W-:-:S03]  /*0d90*/  IMAD.MOV.U32 R24, RZ, RZ, 0x20fd8164 ;  /* 0x20fd8164ff187424 */ /* 0x000fc600078e00ff */
        /* <DEDUP_REMOVED lines=9> */
[----:B------:R-:W-:-:S10]  /*0e30*/  DFMA R4, R28, R4, 1 ;  /* 0x3ff000001c04742b */ /* 0x000fd40000000004 */
[----:B------:R-:W-:Y:S02]  /*0e40*/  FSEL R6, R4, R26, !P0 ;  /* 0x0000001a04067208 */ /* 0x000fe40004000000 */
[----:B------:R-:W-:Y:S02]  /*0e50*/  FSEL R7, R5, R27, !P0 ;  /* 0x0000001b05077208 */ /* 0x000fe40004000000 */
[----:B------:R-:W-:-:S04]  /*0e60*/  LOP3.LUT P0, RZ, R19, 0x2, RZ, 0xc0, !PT ;  /* 0x0000000213ff7812 */ /* 0x000fc8000780c0ff */
[----:B------:R-:W-:-:S10]  /*0e70*/  DADD R4, RZ, -R6 ;  /* 0x00000000ff047229 */ /* 0x000fd40000000806 */
[----:B------:R-:W-:Y:S02]  /*0e80*/  FSEL R12, R6, R4, !P0 ;  /* 0x00000004060c7208 */ /* 0x000fe40004000000 */
[----:B------:R-:W-:Y:S01]  /*0e90*/  FSEL R13, R7, R5, !P0 ;  /* 0x00000005070d7208 */ /* 0x000fe20004000000 */
[----:B------:R-:W-:Y:S06]  /*0ea0*/  @!P1 BRA `(.L_x_14) ;  /* 0x0000000000489947 */ /* 0x000fec0003800000 */
[----:B------:R-:W0:Y:S01]  /*0eb0*/  S2UR UR5, SR_CgaCtaId ;  /* 0x00000000000579c3 */ /* 0x000e220000008800 */
[----:B------:R-:W-:Y:S01]  /*0ec0*/  IMAD.U32 R15, RZ, RZ, UR10 ;  /* 0x0000000aff0f7e24 */ /* 0x000fe2000f8e00ff */
[----:B------:R-:W-:-:S03]  /*0ed0*/  UMOV UR4, 0x400 ;  /* 0x0000040000047882 */ /* 0x000fc60000000000 */
[-C--:B------:R-:W-:Y:S02]  /*0ee0*/  IMAD R9, R2, R15.reuse, RZ ;  /* 0x0000000f02097224 */ /* 0x080fe400078e02ff */
[----:B------:R-:W-:Y:S02]  /*0ef0*/  IMAD R25, R3, R15, RZ ;  /* 0x0000000f03197224 */ /* 0x000fe400078e02ff */
[----:B------:R-:W-:Y:S02]  /*0f00*/  IMAD.IADD R5, R18, 0x1, R9 ;  /* 0x0000000112057824 */ /* 0x000fe400078e0209 */
[----:B------:R-:W-:-:S06]  /*0f10*/  IMAD R10, R9, 0x10, R16 ;  /* 0x00000010090a7824 */ /* 0x000fcc00078e0210 */
[----:B------:R-:W-:Y:S01]  /*0f20*/  LDS.128 R8, [R10] ;  /* 0x000000000a087984 */ /* 0x000fe20000000c00 */
[----:B0-----:R-:W-:-:S06]  /*0f30*/  ULEA UR4, UR5, UR4, 0x18 ;  /* 0x0000000405047291 */ /* 0x001fcc000f8ec0ff */
[----:B------:R-:W-:-:S04]  /*0f40*/  IMAD.U32 R14, RZ, RZ, UR4 ;  /* 0x00000004ff0e7e24 */ /* 0x000fc8000f8e00ff */
[----:B------:R-:W-:-:S06]  /*0f50*/  IMAD R5, R5, 0x10, R14 ;  /* 0x0000001005057824 */ /* 0x000fcc00078e020e */
[----:B------:R-:W0:Y:S02]  /*0f60*/  LDS.128 R4, [R5] ;  /* 0x0000000005047984 */ /* 0x000e240000000c00 */
[----:B0-----:R-:W-:-:S08]  /*0f70*/  DMUL R18, R12, R6 ;  /* 0x000000060c127228 */ /* 0x001fd00000000000 */
[----:B------:R-:W-:-:S08]  /*0f80*/  DFMA R18, R22, R4, -R18 ;  /* 0x000000041612722b */ /* 0x000fd00000000812 */
[----:B------:R-:W-:Y:S01]  /*0f90*/  DADD R8, R18, R8 ;  /* 0x0000000012087229 */ /* 0x000fe20000000008 */
[----:B------:R-:W-:-:S06]  /*0fa0*/  IMAD R19, R25, 0x10, R16 ;  /* 0x0000001019137824 */ /* 0x000fcc00078e0210 */
[----:B------:R0:W-:Y:S01]  /*0fb0*/  STS.64 [R19], R8 ;  /* 0x0000000813007388 */ /* 0x0001e20000000a00 */
[----:B------:R-:W-:Y:S05]  /*0fc0*/  BRA `(.L_x_15) ;  /* 0x0000000000447947 */ /* 0x000fea0003800000 */
.L_x_14:
[----:B------:R-:W0:Y:S01]  /*0fd0*/  S2UR UR5, SR_CgaCtaId ;  /* 0x00000000000579c3 */ /* 0x000e220000008800 */
[----:B------:R-:W-:Y:S01]  /*0fe0*/  IMAD.U32 R15, RZ, RZ, UR10 ;  /* 0x0000000aff0f7e24 */ /* 0x000fe2000f8e00ff */
[----:B------:R-:W-:-:S03]  /*0ff0*/  UMOV UR4, 0x400 ;  /* 0x0000040000047882 */ /* 0x000fc60000000000 */
[-C--:B------:R-:W-:Y:S02]  /*1000*/  IMAD R9, R2, R15.reuse, RZ ;  /* 0x0000000f02097224 */ /* 0x080fe400078e02ff */
[----:B------:R-:W-:Y:S02]  /*1010*/  IMAD R25, R3, R15, RZ ;  /* 0x0000000f03197224 */ /* 0x000fe400078e02ff */
[----:B------:R-:W-:Y:S02]  /*1020*/  IMAD R4, R9, 0x10, R16 ;  /* 0x0000001009047824 */ /* 0x000fe400078e0210 */
[----:B------:R-:W-:-:S04]  /*1030*/  IMAD.IADD R9, R18, 0x1, R9 ;  /* 0x0000000112097824 */ /* 0x000fc800078e0209 */
[----:B------:R-:W1:Y:S01]  /*1040*/  LDS.128 R4, [R4] ;  /* 0x0000000004047984 */ /* 0x000e620000000c00 */
[----:B0-----:R-:W-:-:S06]  /*1050*/  ULEA UR4, UR5, UR4, 0x18 ;  /* 0x0000000405047291 */ /* 0x001fcc000f8ec0ff */
[----:B------:R-:W-:-:S04]  /*1060*/  IMAD.U32 R14, RZ, RZ, UR4 ;  /* 0x00000004ff0e7e24 */ /* 0x000fc8000f8e00ff */
[----:B------:R-:W-:-:S05]  /*1070*/  IMAD R24, R9, 0x10, R14 ;  /* 0x0000001009187824 */ /* 0x000fca00078e020e */
[----:B------:R-:W0:Y:S01]  /*1080*/  LDS.128 R8, [R24] ;  /* 0x0000000018087984 */ /* 0x000e220000000c00 */
[----:B-1----:R-:W-:-:S08]  /*1090*/  DMUL R18, R12, R6 ;  /* 0x000000060c127228 */ /* 0x002fd00000000000 */
[----:B------:R-:W-:-:S08]  /*10a0*/  DFMA R18, R22, R4, -R18 ;  /* 0x000000041612722b */ /* 0x000fd00000000812 */
[----:B0-----:R-:W-:Y:S01]  /*10b0*/  DADD R8, R18, R8 ;  /* 0x0000000012087229 */ /* 0x001fe20000000008 */
[----:B------:R-:W-:-:S06]  /*10c0*/  IMAD R19, R25, 0x10, R16 ;  /* 0x0000001019137824 */ /* 0x000fcc00078e0210 */
[----:B------:R1:W-:Y:S04]  /*10d0*/  STS.64 [R19], R8 ;  /* 0x0000000813007388 */ /* 0x0003e80000000a00 */
.L_x_15:
[----:B------:R-:W-:Y:S05]  /*10e0*/  BSYNC.RECONVERGENT B1 ;  /* 0x0000000000017941 */ /* 0x000fea0003800200 */
.L_x_13:
[----:B------:R-:W-:Y:S01]  /*10f0*/  DMUL R4, R12, R4 ;  /* 0x000000040c047228 */ /* 0x000fe20000000000 */
[----:B------:R-:W-:Y:S02]  /*1100*/  IMAD.SHL.U32 R0, R0, 0x2, RZ ;  /* 0x0000000200007824 */ /* 0x000fe400078e00ff */
[----:B------:R-:W-:-:S03]  /*1110*/  IMAD.IADD R25, R17, 0x1, R25 ;  /* 0x0000000111197824 */ /* 0x000fc600078e0219 */
[----:B------:R-:W-:Y:S01]  /*1120*/  ISETP.GE.AND P0, PT, R0, R15, PT ;  /* 0x0000000f0000720c */ /* 0x000fe20003f06270 */
[----:B------:R-:W-:Y:S01]  /*1130*/  IMAD R25, R25, 0x10, R14 ;  /* 0x0000001019197824 */ /* 0x000fe200078e020e */
[----:B------:R-:W-:-:S08]  /*1140*/  DFMA R4, R22, R6, R4 ;  /* 0x000000061604722b */ /* 0x000fd00000000004 */
[----:B------:R-:W-:-:S07]  /*1150*/  DADD R4, R4, R10 ;  /* 0x0000000004047229 */ /* 0x000fce000000000a */
[----:B------:R4:W-:Y:S01]  /*1160*/  STS.64 [R25+0x8], R4 ;  /* 0x0000080419007388 */ /* 0x0009e20000000a00 */
[----:B------:R-:W-:Y:S06]  /*1170*/  BAR.SYNC.DEFER_BLOCKING 0x0 ;  /* 0x0000000000007b1d */ /* 0x000fec0000010000 */
[----:B------:R-:W-:Y:S05]  /*1180*/  @!P0 BRA `(.L_x_16) ;  /* 0xfffffff4001c8947 */ /* 0x000fea000383ffff */
[----:B------:R-:W-:Y:S05]  /*1190*/  BSYNC.RECONVERGENT B0 ;  /* 0x0000000000007941 */ /* 0x000fea0003800200 */
.L_x_4:
[----:B------:R-:W-:-:S04]  /*11a0*/  IMAD R3, R3, R15, RZ ;  /* 0x0000000f03037224 */ /* 0x000fc800078e02ff */
[----:B0---4-:R-:W-:Y:S02]  /*11b0*/  IMAD R4, R3, 0x10, R16 ;  /* 0x0000001003047824 */ /* 0x011fe400078e0210 */
[----:B------:R-:W0:Y:S04]  /*11c0*/  LDC.64 R2, c[0x0][0x380] ;  /* 0x0000e000ff027b82 */ /* 0x000e280000000a00 */
[----:B------:R-:W2:Y:S01]  /*11d0*/  LDS.128 R4, [R4] ;  /* 0x0000000004047984 */ /* 0x000ea20000000c00 */
[----:B0-----:R-:W-:-:S05]  /*11e0*/  IMAD.WIDE.U32 R2, R17, 0x10, R2 ;  /* 0x0000001011027825 */ /* 0x001fca00078e0002 */
[----:B--2---:R-:W-:Y:S01]  /*11f0*/  STG.E.128 desc[UR6][R2.64], R4 ;  /* 0x0000000402007986 */ /* 0x004fe2000c101d06 */
[----:B------:R-:W-:Y:S05]  /*1200*/  EXIT ;  /* 0x000000000000794d */ /* 0x000fea0003800000 */
        .weak           $__internal_0_$__cuda_sm20_div_rn_f64_full
        .type           $__internal_0_$__cuda_sm20_div_rn_f64_full,@function
        .size           $__internal_0_$__cuda_sm20_div_rn_f64_full,($_Z3fftPN6thrust24THRUST_300001_SM_1000_NS7complexIdEES3_i$__internal_trig_reduction_slowpathd - $__internal_0_$__cuda_sm20_div_rn_f64_full)
$__internal_0_$__cuda_sm20_div_rn_f64_full:
[C---:B------:R-:W-:Y:S01]  /*1210*/  FSETP.GEU.AND P0, PT, |R7|.reuse, 1.469367938527859385e-39, PT ;  /* 0x001000000700780b */ /* 0x040fe20003f0e200 */
[----:B------:R-:W-:Y:S01]  /*1220*/  IMAD.MOV.U32 R10, RZ, RZ, 0x1 ;  /* 0x00000001ff0a7424 */ /* 0x000fe200078e00ff */
[----:B------:R-:W-:Y:S01]  /*1230*/  LOP3.LUT R8, R7, 0x800fffff, RZ, 0xc0, !PT ;  /* 0x800fffff07087812 */ /* 0x000fe200078ec0ff */
[----:B------:R-:W-:Y:S01]  /*1240*/  IMAD.MOV.U32 R19, RZ, RZ, 0x1ca00000 ;  /* 0x1ca00000ff137424 */ /* 0x000fe200078e00ff */
[C---:B------:R-:W-:Y:S01]  /*1250*/  FSETP.GEU.AND P2, PT, |R21|.reuse, 1.469367938527859385e-39, PT ;  /* 0x001000001500780b */ /* 0x040fe20003f4e200 */
[----:B------:R-:W-:Y:S01]  /*1260*/  BSSY.RECONVERGENT B2, `(.L_x_17) ;  /* 0x0000052000027945 */ /* 0x000fe20003800200 */
[----:B------:R-:W-:Y:S01]  /*1270*/  LOP3.LUT R9, R8, 0x3ff00000, RZ, 0xfc, !PT ;  /* 0x3ff0000008097812 */ /* 0x000fe200078efcff */
[----:B------:R-:W-:Y:S01]  /*1280*/  IMAD.MOV.U32 R8, RZ, RZ, R6 ;  /* 0x000000ffff087224 */ /* 0x000fe200078e0006 */
[----:B------:R-:W-:Y:S02]  /*1290*/  LOP3.LUT R5, R21, 0x7ff00000, RZ, 0xc0, !PT ;  /* 0x7ff0000015057812 */ /* 0x000fe400078ec0ff */
[----:B------:R-:W-:-:S03]  /*12a0*/  LOP3.LUT R24, R7, 0x7ff00000, RZ, 0xc0, !PT ;  /* 0x7ff0000007187812 */ /* 0x000fc600078ec0ff */
[----:B------:R-:W-:Y:S01]  /*12b0*/  @!P0 DMUL R8, R6, 8.98846567431157953865e+307 ;  /* 0x7fe0000006088828 */ /* 0x000fe20000000000 */
[----:B------:R-:W-:-:S03]  /*12c0*/  ISETP.GE.U32.AND P1, PT, R5, R24, PT ;  /* 0x000000180500720c */ /* 0x000fc60003f26070 */
[----:B------:R-:W-:Y:S02]  /*12d0*/  @!P2 LOP3.LUT R12, R7, 0x7ff00000, RZ, 0xc0, !PT ;  /* 0x7ff00000070ca812 */ /* 0x000fe400078ec0ff */
[----:B------:R-:W0:Y:S02]  /*12e0*/  MUFU.RCP64H R11, R9 ;  /* 0x00000009000b7308 */ /* 0x000e240000001800 */
[----:B------:R-:W-:Y:S02]  /*12f0*/  @!P2 ISETP.GE.U32.AND P3, PT, R5, R12, PT ;  /* 0x0000000c0500a20c */ /* 0x000fe40003f66070 */
[----:B------:R-:W-:Y:S02]  /*1300*/  @!P0 LOP3.LUT R24, R9, 0x7ff00000, RZ, 0xc0, !PT ;  /* 0x7ff0000009188812 */ /* 0x000fe400078ec0ff */
[----:B------:R-:W-:-:S04]  /*1310*/  @!P2 SEL R13, R19, 0x63400000, !P3 ;  /* 0x63400000130da807 */ /* 0x000fc80005800000 */
[----:B------:R-:W-:-:S04]  /*1320*/  @!P2 LOP3.LUT R22, R13, 0x80000000, R21, 0xf8, !PT ;  /* 0x800000000d16a812 */ /* 0x000fc800078ef815 */
[----:B------:R-:W-:Y:S01]  /*1330*/  @!P2 LOP3.LUT R23, R22, 0x100000, RZ, 0xfc, !PT ;  /* 0x001000001617a812 */ /* 0x000fe200078efcff */
[----:B------:R-:W-:Y:S01]  /*1340*/  @!P2 IMAD.MOV.U32 R22, RZ, RZ, RZ ;  /* 0x000000ffff16a224 */ /* 0x000fe200078e00ff */
[----:B0-----:R-:W-:-:S08]  /*1350*/  DFMA R14, R10, -R8, 1 ;  /* 0x3ff000000a0e742b */ /* 0x001fd00000000808 */
[----:B------:R-:W-:-:S08]  /*1360*/  DFMA R14, R14, R14, R14 ;  /* 0x0000000e0e0e722b */ /* 0x000fd0000000000e */
[----:B------:R-:W-:Y:S01]  /*1370*/  DFMA R14, R10, R14, R10 ;  /* 0x0000000e0a0e722b */ /* 0x000fe2000000000a */
[----:B------:R-:W-:Y:S01]  /*1380*/  SEL R11, R19, 0x63400000, !P1 ;  /* 0x63400000130b7807 */ /* 0x000fe20004800000 */
[----:B------:R-:W-:-:S03]  /*1390*/  IMAD.MOV.U32 R10, RZ, RZ, R20 ;  /* 0x000000ffff0a7224 */ /* 0x000fc600078e0014 */
[----:B------:R-:W-:-:S03]  /*13a0*/  LOP3.LUT R11, R11, 0x800fffff, R21, 0xf8, !PT ;  /* 0x800fffff0b0b7812 */ /* 0x000fc600078ef815 */
[----:B------:R-:W-:-:S03]  /*13b0*/  DFMA R12, R14, -R8, 1 ;  /* 0x3ff000000e0c742b */ /* 0x000fc60000000808 */
[----:B------:R-:W-:-:S05]  /*13c0*/  @!P2 DFMA R10, R10, 2, -R22 ;  /* 0x400000000a0aa82b */ /* 0x000fca0000000816 */
[----:B------:R-:W-:-:S08]  /*13d0*/  DFMA R12, R14, R12, R14 ;  /* 0x0000000c0e0c722b */ /* 0x000fd0000000000e */
[----:B------:R-:W-:-:S08]  /*13e0*/  DMUL R14, R12, R10 ;  /* 0x0000000a0c0e7228 */ /* 0x000fd00000000000 */
[----:B------:R-:W-:-:S08]  /*13f0*/  DFMA R22, R14, -R8, R10 ;  /* 0x800000080e16722b */ /* 0x000fd0000000000a */
[----:B------:R-:W-:Y:S01]  /*1400*/  DFMA R22, R12, R22, R14 ;  /* 0x000000160c16722b */ /* 0x000fe2000000000e */
[----:B------:R-:W-:Y:S01]  /*1410*/  IMAD.MOV.U32 R15, RZ, RZ, R5 ;  /* 0x000000ffff0f7224 */ /* 0x000fe200078e0005 */
[----:B------:R-:W-:Y:S01]  /*1420*/  @!P2 LOP3.LUT R15, R11, 0x7ff00000, RZ, 0xc0, !PT ;  /* 0x7ff000000b0fa812 */ /* 0x000fe200078ec0ff */
[----:B------:R-:W-:-:S04]  /*1430*/  VIADD R13, R24, 0xffffffff ;  /* 0xffffffff180d7836 */ /* 0x000fc80000000000 */
[----:B------:R-:W-:-:S05]  /*1440*/  VIADD R12, R15, 0xffffffff ;  /* 0xffffffff0f0c7836 */ /* 0x000fca0000000000 */
[----:B------:R-:W-:-:S04]  /*1450*/  ISETP.GT.U32.AND P0, PT, R12, 0x7feffffe, PT ;  /* 0x7feffffe0c00780c */ /* 0x000fc80003f04070 */
[----:B------:R-:W-:-:S13]  /*1460*/  ISETP.GT.U32.OR P0, PT, R13, 0x7feffffe, P0 ;  /* 0x7feffffe0d00780c */ /* 0x000fda0000704470 */
[----:B------:R-:W-:Y:S05]  /*1470*/  @P0 BRA `(.L_x_18) ;  /* 0x00000000006c0947 */ /* 0x000fea0003800000 */
[----:B------:R-:W-:-:S04]  /*1480*/  LOP3.LUT R14, R7, 0x7ff00000, RZ, 0xc0, !PT ;  /* 0x7ff00000070e7812 */ /* 0x000fc800078ec0ff */
[CC--:B------:R-:W-:Y:S02]  /*1490*/  VIADDMNMX R12, R5.reuse, -R14.reuse, 0xb9600000, !PT ;  /* 0xb9600000050c7446 */ /* 0x0c0fe4000780090e */
[----:B------:R-:W-:Y:S01]  /*14a0*/  ISETP.GE.U32.AND P0, PT, R5, R14, PT ;  /* 0x0000000e0500720c */ /* 0x000fe20003f06070 */
[----:B------:R-:W-:Y:S01]  /*14b0*/  IMAD.MOV.U32 R14, RZ, RZ, RZ ;  /* 0x000000ffff0e7224 */ /* 0x000fe200078e00ff */
[----:B------:R-:W-:Y:S02]  /*14c0*/  VIMNMX R5, PT, PT, R12, 0x46a00000, PT ;  /* 0x46a000000c057848 */ /* 0x000fe40003fe0100 */
[----:B------:R-:W-:-:S05]  /*14d0*/  SEL R12, R19, 0x63400000, !P0 ;  /* 0x63400000130c7807 */ /* 0x000fca0004000000 */
[----:B------:R-:W-:-:S04]  /*14e0*/  IMAD.IADD R5, R5, 0x1, -R12 ;  /* 0x0000000105057824 */ /* 0x000fc800078e0a0c */
[----:B------:R-:W-:-:S06]  /*14f0*/  VIADD R15, R5, 0x7fe00000 ;  /* 0x7fe00000050f7836 */ /* 0x000fcc0000000000 */
[----:B------:R-:W-:-:S10]  /*1500*/  DMUL R12, R22, R14 ;  /* 0x0000000e160c7228 */ /* 0x000fd40000000000 */
[----:B------:R-:W-:-:S13]  /*1510*/  FSETP.GTU.AND P0, PT, |R13|, 1.469367938527859385e-39, PT ;  /* 0x001000000d00780b */ /* 0x000fda0003f0c200 */
[----:B------:R-:W-:Y:S05]  /*1520*/  @P0 BRA `(.L_x_19) ;  /* 0x0000000000940947 */ /* 0x000fea0003800000 */
[----:B------:R-:W-:Y:S01]  /*1530*/  DFMA R8, R22, -R8, R10 ;  /* 0x800000081608722b */ /* 0x000fe2000000000a */
[----:B------:R-:W-:-:S09]  /*1540*/  IMAD.MOV.U32 R14, RZ, RZ, RZ ;  /* 0x000000ffff0e7224 */ /* 0x000fd200078e00ff */
[C---:B------:R-:W-:Y:S02]  /*1550*/  FSETP.NEU.AND P0, PT, R9.reuse, RZ, PT ;  /* 0x000000ff0900720b */ /* 0x040fe40003f0d000 */
[----:B------:R-:W-:-:S04]  /*1560*/  LOP3.LUT R11, R9, 0x80000000, R7, 0x48, !PT ;  /* 0x80000000090b7812 */ /* 0x000fc800078e4807 */
[----:B------:R-:W-:-:S07]  /*1570*/  LOP3.LUT R15, R11, R15, RZ, 0xfc, !PT ;  /* 0x0000000f0b0f7212 */ /* 0x000fce00078efcff */
[----:B------:R-:W-:Y:S05]  /*1580*/  @!P0 BRA `(.L_x_19) ;  /* 0x00000000007c8947 */ /* 0x000fea0003800000 */
[----:B------:R-:W-:Y:S01]  /*1590*/  IMAD.MOV R7, RZ, RZ, -R5 ;  /* 0x000000ffff077224 */ /* 0x000fe200078e0a05 */
[----:B------:R-:W-:Y:S01]  /*15a0*/  DMUL.RP R14, R22, R14 ;  /* 0x0000000e160e7228 */ /* 0x000fe20000008000 */
[----:B------:R-:W-:Y:S01]  /*15b0*/  IMAD.MOV.U32 R6, RZ, RZ, RZ ;  /* 0x000000ffff067224 */ /* 0x000fe200078e00ff */
[----:B------:R-:W-:-:S05]  /*15c0*/  IADD3 R5, PT, PT, -R5, -0x43300000, RZ ;  /* 0xbcd0000005057810 */ /* 0x000fca0007ffe1ff */
[----:B------:R-:W-:-:S03]  /*15d0*/  DFMA R6, R12, -R6, R22 ;  /* 0x800000060c06722b */ /* 0x000fc60000000016 */
[----:B------:R-:W-:-:S07]  /*15e0*/  LOP3.LUT R11, R15, R11, RZ, 0x3c, !PT ;  /* 0x0000000b0f0b7212 */ /* 0x000fce00078e3cff */
[----:B------:R-:W-:-:S04]  /*15f0*/  FSETP.NEU.AND P0, PT, |R7|, R5, PT ;  /* 0x000000050700720b */ /* 0x000fc80003f0d200 */
[----:B------:R-:W-:Y:S02]  /*1600*/  FSEL R12, R14, R12, !P0 ;  /* 0x0000000c0e0c7208 */ /* 0x000fe40004000000 */
[----:B------:R-:W-:Y:S01]  /*1610*/  FSEL R13, R11, R13, !P0 ;  /* 0x0000000d0b0d7208 */ /* 0x000fe20004000000 */
[----:B------:R-:W-:Y:S06]  /*1620*/  BRA `(.L_x_19) ;  /* 0x0000000000547947 */ /* 0x000fec0003800000 */
.L_x_18:
[----:B------:R-:W-:-:S14]  /*1630*/  DSETP.NAN.AND P0, PT, R20, R20, PT ;  /* 0x000000141400722a */ /* 0x000fdc0003f08000 */
[----:B------:R-:W-:Y:S05]  /*1640*/  @P0 BRA `(.L_x_20) ;  /* 0x0000000000440947 */ /* 0x000fea0003800000 */
[----:B------:R-:W-:-:S14]  /*1650*/  DSETP.NAN.AND P0, PT, R6, R6, PT ;  /* 0x000000060600722a */ /* 0x000fdc0003f08000 */
[----:B------:R-:W-:Y:S05]  /*1660*/  @P0 BRA `(.L_x_21) ;  /* 0x0000000000300947 */ /* 0x000fea0003800000 */
[----:B------:R-:W-:Y:S01]  /*1670*/  ISETP.NE.AND P0, PT, R15, R24, PT ;  /* 0x000000180f00720c */ /* 0x000fe20003f05270 */
[----:B------:R-:W-:Y:S02]  /*1680*/  IMAD.MOV.U32 R12, RZ, RZ, 0x0 ;  /* 0x00000000ff0c7424 */ /* 0x000fe400078e00ff */
[----:B------:R-:W-:-:S10]  /*1690*/  IMAD.MOV.U32 R13, RZ, RZ, -0x80000 ;  /* 0xfff80000ff0d7424 */ /* 0x000fd400078e00ff */
[----:B------:R-:W-:Y:S05]  /*16a0*/  @!P0 BRA `(.L_x_19) ;  /* 0x0000000000348947 */ /* 0x000fea0003800000 */
[----:B------:R-:W-:Y:S02]  /*16b0*/  ISETP.NE.AND P0, PT, R15, 0x7ff00000, PT ;  /* 0x7ff000000f00780c */ /* 0x000fe40003f05270 */
[----:B------:R-:W-:Y:S02]  /*16c0*/  LOP3.LUT R13, R21, 0x80000000, R7, 0x48, !PT ;  /* 0x80000000150d7812 */ /* 0x000fe400078e4807 */
[----:B------:R-:W-:-:S13]  /*16d0*/  ISETP.EQ.OR P0, PT, R24, RZ, !P0 ;  /* 0x000000ff1800720c */ /* 0x000fda0004702670 */
[----:B------:R-:W-:Y:S01]  /*16e0*/  @P0 LOP3.LUT R5, R13, 0x7ff00000, RZ, 0xfc, !PT ;  /* 0x7ff000000d050812 */ /* 0x000fe200078efcff */
[----:B------:R-:W-:Y:S02]  /*16f0*/  @!P0 IMAD.MOV.U32 R12, RZ, RZ, RZ ;  /* 0x000000ffff0c8224 */ /* 0x000fe400078e00ff */
[----:B------:R-:W-:Y:S02]  /*1700*/  @P0 IMAD.MOV.U32 R12, RZ, RZ, RZ ;  /* 0x000000ffff0c0224 */ /* 0x000fe400078e00ff */
[----:B------:R-:W-:Y:S01]  /*1710*/  @P0 IMAD.MOV.U32 R13, RZ, RZ, R5 ;  /* 0x000000ffff0d0224 */ /* 0x000fe200078e0005 */
[----:B------:R-:W-:Y:S06]  /*1720*/  BRA `(.L_x_19) ;  /* 0x0000000000147947 */ /* 0x000fec0003800000 */
.L_x_21:
[----:B------:R-:W-:Y:S01]  /*1730*/  LOP3.LUT R13, R7, 0x80000, RZ, 0xfc, !PT ;  /* 0x00080000070d7812 */ /* 0x000fe200078efcff */
[----:B------:R-:W-:Y:S01]  /*1740*/  IMAD.MOV.U32 R12, RZ, RZ, R6 ;  /* 0x000000ffff0c7224 */ /* 0x000fe200078e0006 */
[----:B------:R-:W-:Y:S06]  /*1750*/  BRA `(.L_x_19) ;  /* 0x0000000000087947 */ /* 0x000fec0003800000 */
.L_x_20:
[----:B------:R-:W-:Y:S01]  /*1760*/  LOP3.LUT R13, R21, 0x80000, RZ, 0xfc, !PT ;  /* 0x00080000150d7812 */ /* 0x000fe200078efcff */
[----:B------:R-:W-:-:S07]  /*1770*/  IMAD.MOV.U32 R12, RZ, RZ, R20 ;  /* 0x000000ffff0c7224 */ /* 0x000fce00078e0014 */
.L_x_19:
[----:B------:R-:W-:Y:S05]  /*1780*/  BSYNC.RECONVERGENT B2 ;  /* 0x0000000000027941 */ /* 0x000fea0003800200 */
.L_x_17:
[----:B------:R-:W-:Y:S02]  /*1790*/  IMAD.MOV.U32 R5, RZ, RZ, 0x0 ;  /* 0x00000000ff057424 */ /* 0x000fe400078e00ff */
[----:B------:R-:W-:Y:S02]  /*17a0*/  IMAD.MOV.U32 R24, RZ, RZ, R12 ;  /* 0x000000ffff187224 */ /* 0x000fe400078e000c */
[----:B------:R-:W-:Y:S01]  /*17b0*/  IMAD.MOV.U32 R25, RZ, RZ, R13 ;  /* 0x000000ffff197224 */ /* 0x000fe200078e000d */
[----:B------:R-:W-:Y:S06]  /*17c0*/  RET.REL.NODEC R4 `(_Z3fftPN6thrust24THRUST_300001_SM_1000_NS7complexIdEES3_i) ;  /* 0xffffffe8040c7950 */ /* 0x000fec0003c3ffff */
        .type           $_Z3fftPN6thrust24THRUST_300001_SM_1000_NS7complexIdEES3_i$__internal_trig_reduction_slowpathd,@function
        .size           $_Z3fftPN6thrust24THRUST_300001_SM_1000_NS7complexIdEES3_i$__internal_trig_reduction_slowpathd,(.L_x_31 - $_Z3fftPN6thrust24THRUST_300001_SM_1000_NS7complexIdEES3_i$__internal_trig_reduction_slowpathd)
$_Z3fftPN6thrust24THRUST_300001_SM_1000_NS7complexIdEES3_i$__internal_trig_reduction_slowpathd:
[--C-:B------:R-:W-:Y:S01]  /*17d0*/  SHF.R.U32.HI R14, RZ, 0x14, R15.reuse ;  /* 0x00000014ff0e7819 */ /* 0x100fe2000001160f */
[----:B------:R-:W-:Y:S02]  /*17e0*/  IMAD.MOV.U32 R29, RZ, RZ, R15 ;  /* 0x000000ffff1d7224 */ /* 0x000fe400078e000f */
[----:B------:R-:W-:Y:S01]  /*17f0*/  IMAD.MOV.U32 R6, RZ, RZ, RZ ;  /* 0x000000ffff067224 */ /* 0x000fe200078e00ff */
[----:B------:R-:W-:-:S04]  /*1800*/  LOP3.LUT R4, R14, 0x7ff, RZ, 0xc0, !PT ;  /* 0x000007ff0e047812 */ /* 0x000fc800078ec0ff */
[----:B------:R-:W-:-:S13]  /*1810*/  ISETP.NE.AND P0, PT, R4, 0x7ff, PT ;  /* 0x000007ff0400780c */ /* 0x000fda0003f05270 */
[----:B------:R-:W-:Y:S05]  /*1820*/  @!P0 BRA `(.L_x_22) ;  /* 0x0000000800508947 */ /* 0x000fea0003800000 */
[----:B------:R-:W-:Y:S01]  /*1830*/  VIADD R4, R4, 0xfffffc00 ;  /* 0xfffffc0004047836 */ /* 0x000fe20000000000 */
[----:B------:R-:W-:Y:S01]  /*1840*/  BSSY.RECONVERGENT B3, `(.L_x_23) ;  /* 0x000002e000037945 */ /* 0x000fe20003800200 */
[----:B------:R-:W-:-:S03]  /*1850*/  CS2R R8, SRZ ;  /* 0x0000000000087805 */ /* 0x000fc6000001ff00 */
[----:B------:R-:W-:Y:S02]  /*1860*/  SHF.R.U32.HI R11, RZ, 0x6, R4 ;  /* 0x00000006ff0b7819 */ /* 0x000fe40000011604 */
[----:B------:R-:W-:Y:S02]  /*1870*/  ISETP.GE.U32.AND P0, PT, R4, 0x80, PT ;  /* 0x000000800400780c */ /* 0x000fe40003f06070 */
[C---:B------:R-:W-:Y:S02]  /*1880*/  IADD3 R12, PT, PT, -R11.reuse, 0x13, RZ ;  /* 0x000000130b0c7810 */ /* 0x040fe40007ffe1ff */
[----:B------:R-:W-:Y:S02]  /*1890*/  IADD3 R10, PT, PT, -R11, 0xf, RZ ;  /* 0x0000000f0b0a7810 */ /* 0x000fe40007ffe1ff */
[----:B------:R-:W-:-:S04]  /*18a0*/  SEL R12, R12, 0x12, P0 ;  /* 0x000000120c0c7807 */ /* 0x000fc80000000000 */
[----:B------:R-:W-:-:S13]  /*18b0*/  ISETP.GE.AND P0, PT, R10, R12, PT ;  /* 0x0000000c0a00720c */ /* 0x000fda0003f06270 */
[----:B------:R-:W-:Y:S05]  /*18c0*/  @P0 BRA `(.L_x_24) ;  /* 0x0000000000940947 */ /* 0x000fea0003800000 */
[----:B------:R-:W0:Y:S01]  /*18d0*/  LDC.64 R4, c[0x0][0x358] ;  /* 0x0000d600ff047b82 */ /* 0x000e220000000a00 */
[C---:B------:R-:W-:Y:S01]  /*18e0*/  SHF.L.U64.HI R27, R28.reuse, 0xb, R29 ;  /* 0x0000000b1c1b7819 */ /* 0x040fe2000001021d */
[----:B------:R-:W-:Y:S01]  /*18f0*/  BSSY.RECONVERGENT B4, `(.L_x_25) ;  /* 0x0000021000047945 */ /* 0x000fe20003800200 */
[----:B------:R-:W-:Y:S01]  /*1900*/  IMAD.SHL.U32 R13, R28, 0x800, RZ ;  /* 0x000008001c0d7824 */ /* 0x000fe200078e00ff */
[----:B------:R-:W-:Y:S01]  /*1910*/  IADD3 R11, PT, PT, RZ, -R11, -R12 ;  /* 0x8000000bff0b7210 */ /* 0x000fe20007ffe80c */
[----:B------:R-:W-:Y:S01]  /*1920*/  IMAD.MOV.U32 R19, RZ, RZ, RZ ;  /* 0x000000ffff137224 */ /* 0x000fe200078e00ff */
[----:B------:R-:W-:Y:S02]  /*1930*/  CS2R R8, SRZ ;  /* 0x0000000000087805 */ /* 0x000fe4000001ff00 */
[----:B------:R-:W-:-:S07]  /*1940*/  LOP3.LUT R27, R27, 0x80000000, RZ, 0xfc, !PT ;  /* 0x800000001b1b7812 */ /* 0x000fce00078efcff */
.L_x_26:
[----:B------:R-:W1:Y:S01]  /*1950*/  LDC.64 R6, c[0x4][0xe0] ;  /* 0x01003800ff067b82 */ /* 0x000e620000000a00 */
[----:B0-----:R-:W-:Y:S02]  /*1960*/  R2UR UR4, R4 ;  /* 0x00000000040472ca */ /* 0x001fe400000e0000 */
[----:B------:R-:W-:Y:S01]  /*1970*/  R2UR UR5, R5 ;  /* 0x00000000050572ca */ /* 0x000fe200000e0000 */
[----:B-1----:R-:W-:-:S12]  /*1980*/  IMAD.WIDE R6, R10, 0x8, R6 ;  /* 0x000000080a067825 */ /* 0x002fd800078e0206 */
[----:B------:R-:W2:Y:S01]  /*1990*/  LDG.E.64.CONSTANT R6, desc[UR4][R6.64] ;  /* 0x0000000406067981 */ /* 0x000ea2000c1e9b00 */
[----:B------:R-:W-:Y:S02]  /*19a0*/  VIADD R11, R11, 0x1 ;  /* 0x000000010b0b7836 */ /* 0x000fe40000000000 */
[----:B------:R-:W-:Y:S02]  /*19b0*/  VIADD R10, R10, 0x1 ;  /* 0x000000010a0a7836 */ /* 0x000fe40000000000 */
[----:B--2---:R-:W-:-:S04]  /*19c0*/  IMAD.WIDE.U32 R8, P2, R6, R13, R8 ;  /* 0x0000000d06087225 */ /* 0x004fc80007840008 */
[C---:B------:R-:W-:Y:S02]  /*19d0*/  IMAD R29, R6.reuse, R27, RZ ;  /* 0x0000001b061d7224 */ /* 0x040fe400078e02ff */
[----:B------:R-:W-:Y:S02]  /*19e0*/  IMAD R28, R7, R13, RZ ;  /* 0x0000000d071c7224 */ /* 0x000fe400078e02ff */
[----:B------:R-:W-:Y:S01]  /*19f0*/  IMAD.HI.U32 R6, R6, R27, RZ ;  /* 0x0000001b06067227 */ /* 0x000fe200078e00ff */
[----:B------:R-:W-:-:S03]  /*1a00*/  IADD3 R9, P0, PT, R29, R9, RZ ;  /* 0x000000091d097210 */ /* 0x000fc60007f1e0ff */
[----:B------:R-:W-:Y:S01]  /*1a10*/  IMAD R29, R19, 0x8, R1 ;  /* 0x00000008131d7824 */ /* 0x000fe200078e0201 */
[----:B------:R-:W-:Y:S01]  /*1a20*/  IADD3 R9, P1, PT, R28, R9, RZ ;  /* 0x000000091c097210 */ /* 0x000fe20007f3e0ff */
[----:B------:R-:W-:-:S04]  /*1a30*/  IMAD.HI.U32 R28, R7, R13, RZ ;  /* 0x0000000d071c7227 */ /* 0x000fc800078e00ff */
[----:B------:R0:W-:Y:S01]  /*1a40*/  STL.64 [R29], R8 ;  /* 0x000000081d007387 */ /* 0x0001e20000100a00 */
[----:B------:R-:W-:Y:S02]  /*1a50*/  VIADD R19, R19, 0x1 ;  /* 0x0000000113137836 */ /* 0x000fe40000000000 */
[----:B0-----:R-:W-:Y:S02]  /*1a60*/  IMAD.X R29, RZ, RZ, R6, P2 ;  /* 0x000000ffff1d7224 */ /* 0x001fe400010e0606 */
[----:B------:R-:W-:-:S03]  /*1a70*/  IMAD.HI.U32 R6, R7, R27, RZ ;  /* 0x0000001b07067227 */ /* 0x000fc600078e00ff */
[----:B------:R-:W-:Y:S01]  /*1a80*/  IADD3.X R28, P0, PT, R28, R29, RZ, P0, !PT ;  /* 0x0000001d1c1c7210 */ /* 0x000fe2000071e4ff */
[----:B------:R-:W-:-:S04]  /*1a90*/  IMAD R7, R7, R27, RZ ;  /* 0x0000001b07077224 */ /* 0x000fc800078e02ff */
[----:B------:R-:W-:Y:S01]  /*1aa0*/  IMAD.X R6, RZ, RZ, R6, P0 ;  /* 0x000000ffff067224 */ /* 0x000fe200000e0606 */
[----:B------:R-:W-:Y:S02]  /*1ab0*/  ISETP.NE.AND P0, PT, R11, -0xf, PT ;  /* 0xfffffff10b00780c */ /* 0x000fe40003f05270 */
[----:B------:R-:W-:-:S05]  /*1ac0*/  IADD3.X R28, P1, PT, R7, R28, RZ, P1, !PT ;  /* 0x0000001c071c7210 */ /* 0x000fca0000f3e4ff */
[----:B------:R-:W-:Y:S02]  /*1ad0*/  IMAD.X R9, RZ, RZ, R6, P1 ;  /* 0x000000ffff097224 */ /* 0x000fe400008e0606 */
[----:B------:R-:W-:-:S04]  /*1ae0*/  IMAD.MOV.U32 R8, RZ, RZ, R28 ;  /* 0x000000ffff087224 */ /* 0x000fc800078e001c */
[----:B------:R-:W-:Y:S05]  /*1af0*/  @P0 BRA `(.L_x_26) ;  /* 0xfffffffc00940947 */ /* 0x000fea000383ffff */
[----:B------:R-:W-:Y:S05]  /*1b00*/  BSYNC.RECONVERGENT B4 ;  /* 0x0000000000047941 */ /* 0x000fea0003800200 */
.L_x_25:
[----:B------:R-:W-:-:S07]  /*1b10*/  IMAD.MOV.U32 R10, RZ, RZ, R12 ;  /* 0x000000ffff0a7224 */ /* 0x000fce00078e000c */
.L_x_24:
[----:B------:R-:W-:Y:S05]  /*1b20*/  BSYNC.RECONVERGENT B3 ;  /* 0x0000000000037941 */ /* 0x000fea0003800200 */
.L_x_23:
[C---:B------:R-:W-:Y:S02]  /*1b30*/  LOP3.LUT R4, R14.reuse, 0x7ff, RZ, 0xc0, !PT ;  /* 0x000007ff0e047812 */ /* 0x040fe400078ec0ff */
[----:B------:R-:W-:-:S03]  /*1b40*/  LOP3.LUT P0, R19, R14, 0x3f, RZ, 0xc0, !PT ;  /* 0x0000003f0e137812 */ /* 0x000fc6000780c0ff */
[----:B------:R-:W-:-:S05]  /*1b50*/  VIADD R4, R4, 0xfffffc00 ;  /* 0xfffffc0004047836 */ /* 0x000fca0000000000 */
[----:B------:R-:W-:-:S05]  /*1b60*/  SHF.R.U32.HI R5, RZ, 0x6, R4 ;  /* 0x00000006ff057819 */ /* 0x000fca0000011604 */
[----:B------:R-:W-:-:S04]  /*1b70*/  IMAD.IADD R4, R5, 0x1, R10 ;  /* 0x0000000105047824 */ /* 0x000fc800078e020a */
[----:B------:R-:W-:-:S05]  /*1b80*/  IMAD.U32 R29, R4, 0x8, R1 ;  /* 0x00000008041d7824 */ /* 0x000fca00078e0001 */
[----:B------:R0:W-:Y:S04]  /*1b90*/  STL.64 [R29+-0x78], R8 ;  /* 0xffff88081d007387 */ /* 0x0001e80000100a00 */
[----:B------:R-:W2:Y:S04]  /*1ba0*/  @P0 LDL.64 R10, [R1+0x8] ;  /* 0x00000800010a0983 */ /* 0x000ea80000100a00 */
[----:B------:R-:W3:Y:S04]  /*1bb0*/  LDL.64 R4, [R1+0x10] ;  /* 0x0000100001047983 */ /* 0x000ee80000100a00 */
[----:B------:R-:W4:Y:S01]  /*1bc0*/  LDL.64 R6, [R1+0x18] ;  /* 0x0000180001067983 */ /* 0x000f220000100a00 */
[----:B------:R-:W-:Y:S01]  /*1bd0*/  BSSY.RECONVERGENT B3, `(.L_x_27) ;  /* 0x0000035000037945 */ /* 0x000fe20003800200 */
[----:B--2---:R-:W-:-:S02]  /*1be0*/  @P0 SHF.R.U64 R14, R10, 0x1, R11 ;  /* 0x000000010a0e0819 */ /* 0x004fc4000000120b */
[----:B------:R-:W-:Y:S02]  /*1bf0*/  @P0 SHF.R.U32.HI R28, RZ, 0x1, R11 ;  /* 0x00000001ff1c0819 */ /* 0x000fe4000001160b */
[----:B------:R-:W-:Y:S02]  /*1c00*/  @P0 LOP3.LUT R11, R19, 0x3f, RZ, 0x3c, !PT ;  /* 0x0000003f130b0812 */ /* 0x000fe400078e3cff */
[----:B---3--:R-:W-:Y:S02]  /*1c10*/  @P0 SHF.L.U32 R13, R4, R19, RZ ;  /* 0x00000013040d0219 */ /* 0x008fe400000006ff */
[----:B0-----:R-:W-:Y:S02]  /*1c20*/  @P0 SHF.R.U64 R8, R14, R11, R28 ;  /* 0x0000000b0e080219 */ /* 0x001fe4000000121c */
[--C-:B------:R-:W-:Y:S02]  /*1c30*/  @P0 SHF.R.U32.HI R10, RZ, 0x1, R5.reuse ;  /* 0x00000001ff0a0819 */ /* 0x100fe40000011605 */
[----:B------:R-:W-:-:S02]  /*1c40*/  @P0 SHF.R.U64 R27, R4, 0x1, R5 ;  /* 0x00000001041b0819 */ /* 0x000fc40000001205 */
[----:B------:R-:W-:Y:S02]  /*1c50*/  @P0 SHF.L.U64.HI R12, R4, R19, R5 ;  /* 0x00000013040c0219 */ /* 0x000fe40000010205 */
[----:B------:R-:W-:Y:S02]  /*1c60*/  @P0 SHF.R.U32.HI R9, RZ, R11, R28 ;  /* 0x0000000bff090219 */ /* 0x000fe4000001161c */
[----:B------:R-:W-:Y:S02]  /*1c70*/  @P0 LOP3.LUT R4, R13, R8, RZ, 0xfc, !PT ;  /* 0x000000080d040212 */ /* 0x000fe400078efcff */
[----:B----4-:R-:W-:Y:S02]  /*1c80*/  @P0 SHF.L.U32 R14, R6, R19, RZ ;  /* 0x00000013060e0219 */ /* 0x010fe400000006ff */
[----:B------:R-:W-:Y:S01]  /*1c90*/  @P0 SHF.R.U64 R27, R27, R11, R10 ;  /* 0x0000000b1b1b0219 */ /* 0x000fe2000000120a */
[----:B------:R-:W-:Y:S01]  /*1ca0*/  IMAD.SHL.U32 R8, R4, 0x4, RZ ;  /* 0x0000000404087824 */ /* 0x000fe200078e00ff */
[----:B------:R-:W-:-:S02]  /*1cb0*/  @P0 LOP3.LUT R5, R12, R9, RZ, 0xfc, !PT ;  /* 0x000000090c050212 */ /* 0x000fc400078efcff */
[----:B------:R-:W-:Y:S02]  /*1cc0*/  @P0 SHF.L.U64.HI R19, R6, R19, R7 ;  /* 0x0000001306130219 */ /* 0x000fe40000010207 */
[----:B------:R-:W-:Y:S02]  /*1cd0*/  @P0 LOP3.LUT R6, R14, R27, RZ, 0xfc, !PT ;  /* 0x0000001b0e060212 */ /* 0x000fe400078efcff */
[----:B------:R-:W-:Y:S02]  /*1ce0*/  @P0 SHF.R.U32.HI R10, RZ, R11, R10 ;  /* 0x0000000bff0a0219 */ /* 0x000fe4000001160a */
[----:B------:R-:W-:Y:S02]  /*1cf0*/  SHF.L.U64.HI R4, R4, 0x2, R5 ;  /* 0x0000000204047819 */ /* 0x000fe40000010205 */
[----:B------:R-:W-:Y:S02]  /*1d00*/  SHF.L.W.U32.HI R12, R5, 0x2, R6 ;  /* 0x00000002050c7819 */ /* 0x000fe40000010e06 */
[----:B------:R-:W-:-:S02]  /*1d10*/  @P0 LOP3.LUT R7, R19, R10, RZ, 0xfc, !PT ;  /* 0x0000000a13070212 */ /* 0x000fc400078efcff */
[----:B------:R-:W-:Y:S02]  /*1d20*/  IADD3 RZ, P0, PT, RZ, -R8, RZ ;  /* 0x80000008ffff7210 */ /* 0x000fe40007f1e0ff */
[----:B------:R-:W-:Y:S02]  /*1d30*/  LOP3.LUT R5, RZ, R4, RZ, 0x33, !PT ;  /* 0x00000004ff057212 */ /* 0x000fe400078e33ff */
[----:B------:R-:W-:Y:S02]  /*1d40*/  SHF.L.W.U32.HI R6, R6, 0x2, R7 ;  /* 0x0000000206067819 */ /* 0x000fe40000010e07 */
[----:B------:R-:W-:Y:S02]  /*1d50*/  LOP3.LUT R9, RZ, R12, RZ, 0x33, !PT ;  /* 0x0000000cff097212 */ /* 0x000fe400078e33ff */
[----:B------:R-:W-:Y:S02]  /*1d60*/  IADD3.X R5, P0, PT, RZ, R5, RZ, P0, !PT ;  /* 0x00000005ff057210 */ /* 0x000fe4000071e4ff */
[----:B------:R-:W-:-:S02]  /*1d70*/  LOP3.LUT R10, RZ, R6, RZ, 0x33, !PT ;  /* 0x00000006ff0a7212 */ /* 0x000fc400078e33ff */
[----:B------:R-:W-:Y:S02]  /*1d80*/  IADD3.X R9, P1, PT, RZ, R9, RZ, P0, !PT ;  /* 0x00000009ff097210 */ /* 0x000fe4000073e4ff */
[----:B------:R-:W-:-:S03]  /*1d90*/  ISETP.GT.U32.AND P2, PT, R12, -0x1, PT ;  /* 0xffffffff0c00780c */ /* 0x000fc60003f44070 */
[----:B------:R-:W-:Y:S01]  /*1da0*/  IMAD.X R11, RZ, RZ, R10, P1 ;  /* 0x000000ffff0b7224 */ /* 0x000fe200008e060a */
[----:B------:R-:W-:-:S04]  /*1db0*/  ISETP.GT.AND.EX P0, PT, R6, -0x1, PT, P2 ;  /* 0xffffffff0600780c */ /* 0x000fc80003f04320 */
[----:B------:R-:W-:Y:S02]  /*1dc0*/  SEL R11, R6, R11, P0 ;  /* 0x0000000b060b7207 */ /* 0x000fe40000000000 */
[----:B------:R-:W-:Y:S02]  /*1dd0*/  SEL R12, R12, R9, P0 ;  /* 0x000000090c0c7207 */ /* 0x000fe40000000000 */
[----:B------:R-:W-:-:S04]  /*1de0*/  ISETP.NE.U32.AND P1, PT, R11, RZ, PT ;  /* 0x000000ff0b00720c */ /* 0x000fc80003f25070 */
[----:B------:R-:W-:Y:S01]  /*1df0*/  SEL R9, R12, R11, !P1 ;  /* 0x0000000b0c097207 */ /* 0x000fe20004800000 */
[----:B------:R-:W-:-:S05]  /*1e00*/  @!P0 IMAD.MOV R8, RZ, RZ, -R8 ;  /* 0x000000ffff088224 */ /* 0x000fca00078e0a08 */
[----:B------:R-:W0:Y:S02]  /*1e10*/  FLO.U32 R9, R9 ;  /* 0x0000000900097300 */ /* 0x000e2400000e0000 */
[C---:B0-----:R-:W-:Y:S02]  /*1e20*/  IADD3 R13, PT, PT, -R9.reuse, 0x1f, RZ ;  /* 0x0000001f090d7810 */ /* 0x041fe40007ffe1ff */
[----:B------:R-:W-:-:S03]  /*1e30*/  IADD3 R10, PT, PT, -R9, 0x3f, RZ ;  /* 0x0000003f090a7810 */ /* 0x000fc60007ffe1ff */
[----:B------:R-:W-:Y:S01]  /*1e40*/  @P1 IMAD.MOV R10, RZ, RZ, R13 ;  /* 0x000000ffff0a1224 */ /* 0x000fe200078e020d */
[----:B------:R-:W-:-:S04]  /*1e50*/  SEL R13, R4, R5, P0 ;  /* 0x00000005040d7207 */ /* 0x000fc80000000000 */
[----:B------:R-:W-:-:S13]  /*1e60*/  ISETP.NE.AND P1, PT, R10, RZ, PT ;  /* 0x000000ff0a00720c */ /* 0x000fda0003f25270 */
[----:B------:R-:W-:Y:S05]  /*1e70*/  @!P1 BRA `(.L_x_28) ;  /* 0x0000000000289947 */ /* 0x000fea0003800000 */
[----:B------:R-:W-:Y:S02]  /*1e80*/  LOP3.LUT R5, R10, 0x3f, RZ, 0xc0, !PT ;  /* 0x0000003f0a057812 */ /* 0x000fe400078ec0ff */
[--C-:B------:R-:W-:Y:S02]  /*1e90*/  SHF.R.U64 R9, R8, 0x1, R13.reuse ;  /* 0x0000000108097819 */ /* 0x100fe4000000120d */
[----:B------:R-:W-:Y:S02]  /*1ea0*/  SHF.R.U32.HI R13, RZ, 0x1, R13 ;  /* 0x00000001ff0d7819 */ /* 0x000fe4000001160d */
[----:B------:R-:W-:Y:S02]  /*1eb0*/  LOP3.LUT R4, R10, 0x3f, RZ, 0xc, !PT ;  /* 0x0000003f0a047812 */ /* 0x000fe400078e0cff */
[CC--:B------:R-:W-:Y:S02]  /*1ec0*/  SHF.L.U64.HI R11, R12.reuse, R5.reuse, R11 ;  /* 0x000000050c0b7219 */ /* 0x0c0fe4000001020b */
[----:B------:R-:W-:-:S02]  /*1ed0*/  SHF.L.U32 R5, R12, R5, RZ ;  /* 0x000000050c057219 */ /* 0x000fc400000006ff */
[-CC-:B------:R-:W-:Y:S02]  /*1ee0*/  SHF.R.U64 R12, R9, R4.reuse, R13.reuse ;  /* 0x00000004090c7219 */ /* 0x180fe4000000120d */
[----:B------:R-:W-:Y:S02]  /*1ef0*/  SHF.R.U32.HI R4, RZ, R4, R13 ;  /* 0x00000004ff047219 */ /* 0x000fe4000001160d */
[----:B------:R-:W-:Y:S02]  /*1f00*/  LOP3.LUT R12, R5, R12, RZ, 0xfc, !PT ;  /* 0x0000000c050c7212 */ /* 0x000fe400078efcff */
[----:B------:R-:W-:-:S07]  /*1f10*/  LOP3.LUT R11, R11, R4, RZ, 0xfc, !PT ;  /* 0x000000040b0b7212 */ /* 0x000fce00078efcff */
.L_x_28:
[----:B------:R-:W-:Y:S05]  /*1f20*/  BSYNC.RECONVERGENT B3 ;  /* 0x0000000000037941 */ /* 0x000fea0003800200 */
.L_x_27:
[----:B------:R-:W-:Y:S01]  /*1f30*/  IMAD.WIDE.U32 R8, R12, 0x2168c235, RZ ;  /* 0x2168c2350c087825 */ /* 0x000fe200078e00ff */
[----:B------:R-:W-:-:S03]  /*1f40*/  SHF.R.U32.HI R7, RZ, 0x1e, R7 ;  /* 0x0000001eff077819 */ /* 0x000fc60000011607 */
[----:B------:R-:W-:Y:S01]  /*1f50*/  IMAD.MOV.U32 R4, RZ, RZ, R9 ;  /* 0x000000ffff047224 */ /* 0x000fe200078e0009 */
[----:B------:R-:W-:Y:S01]  /*1f60*/  IADD3 RZ, P1, PT, R8, R8, RZ ;  /* 0x0000000808ff7210 */ /* 0x000fe20007f3e0ff */
[----:B------:R-:W-:Y:S01]  /*1f70*/  IMAD.MOV.U32 R5, RZ, RZ, RZ ;  /* 0x000000ffff057224 */ /* 0x000fe200078e00ff */
[----:B------:R-:W-:Y:S01]  /*1f80*/  LEA.HI R6, R6, R7, RZ, 0x1 ;  /* 0x0000000706067211 */ /* 0x000fe200078f08ff */
[----:B------:R-:W-:-:S04]  /*1f90*/  IMAD.HI.U32 R9, R11, -0x36f0255e, RZ ;  /* 0xc90fdaa20b097827 */ /* 0x000fc800078e00ff */
[----:B------:R-:W-:-:S04]  /*1fa0*/  IMAD.WIDE.U32 R4, R12, -0x36f0255e, R4 ;  /* 0xc90fdaa20c047825 */ /* 0x000fc800078e0004 */
[----:B------:R-:W-:-:S04]  /*1fb0*/  IMAD.WIDE.U32 R4, P2, R11, 0x2168c235, R4 ;  /* 0x2168c2350b047825 */ /* 0x000fc80007840004 */
[----:B------:R-:W-:Y:S01]  /*1fc0*/  IMAD R11, R11, -0x36f0255e, RZ ;  /* 0xc90fdaa20b0b7824 */ /* 0x000fe200078e02ff */
[----:B------:R-:W-:Y:S01]  /*1fd0*/  IADD3.X RZ, P1, PT, R4, R4, RZ, P1, !PT ;  /* 0x0000000404ff7210 */ /* 0x000fe20000f3e4ff */
[----:B------:R-:W-:-:S03]  /*1fe0*/  IMAD.X R8, RZ, RZ, R9, P2 ;  /* 0x000000ffff087224 */ /* 0x000fc600010e0609 */
[----:B------:R-:W-:-:S04]  /*1ff0*/  IADD3 R5, P2, PT, R11, R5, RZ ;  /* 0x000000050b057210 */ /* 0x000fc80007f5e0ff */
[C---:B------:R-:W-:Y:S01]  /*2000*/  ISETP.GT.U32.AND P3, PT, R5.reuse, RZ, PT ;  /* 0x000000ff0500720c */ /* 0x040fe20003f64070 */
[----:B------:R-:W-:Y:S01]  /*2010*/  IMAD.X R8, RZ, RZ, R8, P2 ;  /* 0x000000ffff087224 */ /* 0x000fe200010e0608 */
[----:B------:R-:W-:-:S04]  /*2020*/  IADD3.X R4, P2, PT, R5, R5, RZ, P1, !PT ;  /* 0x0000000505047210 */ /* 0x000fc80000f5e4ff */
[C---:B------:R-:W-:Y:S01]  /*2030*/  ISETP.GT.AND.EX P1, PT, R8.reuse, RZ, PT, P3 ;  /* 0x000000ff0800720c */ /* 0x040fe20003f24330 */
[----:B------:R-:W-:-:S03]  /*2040*/  IMAD.X R9, R8, 0x1, R8, P2 ;  /* 0x0000000108097824 */ /* 0x000fc600010e0608 */
[----:B------:R-:W-:Y:S02]  /*2050*/  SEL R4, R4, R5, P1 ;  /* 0x0000000504047207 */ /* 0x000fe40000800000 */
[----:B------:R-:W-:Y:S02]  /*2060*/  SEL R9, R9, R8, P1 ;  /* 0x0000000809097207 */ /* 0x000fe40000800000 */
[----:B------:R-:W-:Y:S02]  /*2070*/  IADD3 R28, P2, PT, R4, 0x1, RZ ;  /* 0x00000001041c7810 */ /* 0x000fe40007f5e0ff */
[----:B------:R-:W-:Y:S02]  /*2080*/  SEL R5, RZ, 0xffffffff, !P1 ;  /* 0xffffffffff057807 */ /* 0x000fe40004800000 */
[----:B------:R-:W-:Y:S01]  /*2090*/  LOP3.LUT P1, R4, R15, 0x80000000, RZ, 0xc0, !PT ;  /* 0x800000000f047812 */ /* 0x000fe2000782c0ff */
[----:B------:R-:W-:Y:S02]  /*20a0*/  IMAD.X R9, RZ, RZ, R9, P2 ;  /* 0x000000ffff097224 */ /* 0x000fe400010e0609 */
[----:B------:R-:W-:Y:S01]  /*20b0*/  IMAD.IADD R5, R5, 0x1, -R10 ;  /* 0x0000000105057824 */ /* 0x000fe200078e0a0a */
[----:B------:R-:W-:-:S02]  /*20c0*/  @!P0 LOP3.LUT R4, R4, 0x80000000, RZ, 0x3c, !PT ;  /* 0x8000000004048812 */ /* 0x000fc400078e3cff */
[----:B------:R-:W-:Y:S01]  /*20d0*/  SHF.R.U64 R28, R28, 0xa, R9 ;  /* 0x0000000a1c1c7819 */ /* 0x000fe20000001209 */
[----:B------:R-:W-:-:S03]  /*20e0*/  IMAD.SHL.U32 R5, R5, 0x100000, RZ ;  /* 0x0010000005057824 */ /* 0x000fc600078e00ff */
[----:B------:R-:W-:-:S03]  /*20f0*/  IADD3 R28, P2, PT, R28, 0x1, RZ ;  /* 0x000000011c1c7810 */ /* 0x000fc60007f5e0ff */
[----:B------:R-:W-:Y:S01]  /*2100*/  @P1 IMAD.MOV R6, RZ, RZ, -R6 ;  /* 0x000000ffff061224 */ /* 0x000fe200078e0a06 */
[----:B------:R-:W-:-:S04]  /*2110*/  LEA.HI.X R9, R9, RZ, RZ, 0x16, P2 ;  /* 0x000000ff09097211 */ /* 0x000fc800010fb4ff */
[--C-:B------:R-:W-:Y:S02]  /*2120*/  SHF.R.U64 R28, R28, 0x1, R9.reuse ;  /* 0x000000011c1c7819 */ /* 0x100fe40000001209 */
[----:B------:R-:W-:Y:S02]  /*2130*/  SHF.R.U32.HI R8, RZ, 0x1, R9 ;  /* 0x00000001ff087819 */ /* 0x000fe40000011609 */
[----:B------:R-:W-:-:S04]  /*2140*/  IADD3 R28, P2, P3, RZ, RZ, R28 ;  /* 0x000000ffff1c7210 */ /* 0x000fc80007b5e01c */
[----:B------:R-:W-:-:S04]  /*2150*/  IADD3.X R5, PT, PT, R5, 0x3fe00000, R8, P2, P3 ;  /* 0x3fe0000005057810 */ /* 0x000fc800017e6408 */
[----:B------:R-:W-:-:S07]  /*2160*/  LOP3.LUT R29, R5, R4, RZ, 0xfc, !PT ;  /* 0x00000004051d7212 */ /* 0x000fce00078efcff */
.L_x_22:
[----:B------:R-:W-:Y:S02]  /*2170*/  IMAD.MOV.U32 R27, RZ, RZ, 0x0 ;  /* 0x00000000ff1b7424 */ /* 0x000fe400078e00ff */
[----:B------:R-:W-:Y:S02]  /*2180*/  IMAD.MOV.U32 R4, RZ, RZ, R6 ;  /* 0x000000ffff047224 */ /* 0x000fe400078e0006 */
[----:B------:R-:W-:Y:S05]  /*2190*/  RET.REL.NODEC R26 `(_Z3fftPN6thrust24THRUST_300001_SM_1000_NS7complexIdEES3_i) ;  /* 0xffffffdc1a987950 */ /* 0x000fea0003c3ffff */
.L_x_29:
[----:B------:R-:W-:-:S00]  /*21a0*/  BRA `(.L_x_29) ;  /* 0xfffffffc00fc7947 */ /* 0x000fc0000383ffff */
[----:B------:R-:W-:-:S00]  /*21b0*/  NOP ;  /* 0x0000000000007918 */ /* 0x000fc00000000000 */
        /* <DEDUP_REMOVED lines=12> */
.L_x_31:


//--------------------- .nv.global.init           --------------------------
	.section	.nv.global.init,"aw",@progbits
	.align	16
.nv.global.init:
	.type		__cudart_sin_cos_coeffs,@object
	.size		__cudart_sin_cos_coeffs,(__cudart_i2opi_d - __cudart_sin_cos_coeffs)
__cudart_sin_cos_coeffs:
        /*0000*/ 	.byte	0x46, 0xd2, 0xb0, 0x2c, 0xf1, 0xe5, 0x5a, 0xbe, 0x92, 0xe3, 0xac, 0x69, 0xe3, 0x1d, 0xc7, 0x3e
        /*0010*/ 	.byte	0xa1, 0x62, 0xdb, 0x19, 0xa0, 0x01, 0x2a, 0xbf, 0x18, 0x08, 0x11, 0x11, 0x11, 0x11, 0x81, 0x3f
        /*0020*/ 	.byte	0x54, 0x55, 0x55, 0x55, 0x55, 0x55, 0xc5, 0xbf, 0x00, 0x00, 0x00, 0x00, 0x00, 0x00, 0x00, 0x00
        /*0030*/ 	.byte	0x00, 0x00, 0x00, 0x00, 0x00, 0x00, 0x00, 0x00, 0x64, 0x81, 0xfd, 0x20, 0x83, 0xff, 0xa8, 0xbd
        /*0040*/ 	.byte	0x28, 0x85, 0xef, 0xc1, 0xa7, 0xee, 0x21, 0x3e, 0xd9, 0xe6, 0x06, 0x8e, 0x4f, 0x7e, 0x92, 0xbe
        /*0050*/ 	.byte	0xe9, 0xbc, 0xdd, 0x19, 0xa0, 0x01, 0xfa, 0x3e, 0x47, 0x5d, 0xc1, 0x16, 0x6c, 0xc1, 0x56, 0xbf
        /*0060*/ 	.byte	0x51, 0x55, 0x55, 0x55, 0x55, 0x55, 0xa5, 0x3f, 0x00, 0x00, 0x00, 0x00, 0x00, 0x00, 0xe0, 0xbf
        /*0070*/ 	.byte	0x00, 0x00, 0x00, 0x00, 0x00, 0x00, 0xf0, 0x3f, 0x00, 0x00, 0x00, 0x00, 0x00, 0x00, 0x00, 0x00
	.type		__cudart_i2opi_d,@object
	.size		__cudart_i2opi_d,(.L_28 - __cudart_i2opi_d)
__cudart_i2opi_d:
        /* <DEDUP_REMOVED lines=9> */
.L_28:


//--------------------- .nv.shared._Z3fftPN6thrust24THRUST_300001_SM_1000_NS7complexIdEES3_i --------------------------
	.section	.nv.shared._Z3fftPN6thrust24THRUST_300001_SM_1000_NS7complexIdEES3_i,"aw",@nobits
	.sectionflags	@""
	.align	16
	.zero		1024


//--------------------- .nv.shared.reserved.0     --------------------------
	.section	.nv.shared.reserved.0,"aw",@nobits
	.weak		__nv_reservedSMEM_offset_0_alias
	.size		__nv_reservedSMEM_offset_0_alias, 0, 64
	.other		__nv_reservedSMEM_offset_0_alias,@"STO_CUDA_RESERVED_SHARED STV_DEFAULT"
__nv_reservedSMEM_offset_0_alias:
	.zero		0
	.zero		64


//--------------------- .nv.global                --------------------------
	.section	.nv.global,"aw",@nobits
.nv.global:
	.type		_ZN34_INTERNAL_c0adfea7_4_k_cu_875c113e4cuda3std3__48in_placeE,@object
	.size		_ZN34_INTERNAL_c0adfea7_4_k_cu_875c113e4cuda3std3__48in_placeE,(_ZN34_INTERNAL_c0adfea7_4_k_cu_875c113e4cuda3std6ranges3__45__cpo8distanceE - _ZN34_INTERNAL_c0adfea7_4_k_cu_875c113e4cuda3std3__48in_placeE)
_ZN34_INTERNAL_c0adfea7_4_k_cu_875c113e4cuda3std3__48in_placeE:
	.zero		1
	.type		_ZN34_INTERNAL_c0adfea7_4_k_cu_875c113e4cuda3std6ranges3__45__cpo8distanceE,@object
	.size		_ZN34_INTERNAL_c0adfea7_4_k_cu_875c113e4cuda3std6ranges3__45__cpo8distanceE,(_ZN34_INTERNAL_c0adfea7_4_k_cu_875c113e4cuda3std3__45__cpo6cbeginE - _ZN34_INTERNAL_c0adfea7_4_k_cu_875c113e4cuda3std6ranges3__45__cpo8distanceE)
_ZN34_INTERNAL_c0adfea7_4_k_cu_875c113e4cuda3std6ranges3__45__cpo8distanceE:
	.zero		1
	.type		_ZN34_INTERNAL_c0adfea7_4_k_cu_875c113e4cuda3std3__45__cpo6cbeginE,@object
	.size		_ZN34_INTERNAL_c0adfea7_4_k_cu_875c113e4cuda3std3__45__cpo6cbeginE,(_ZN34_INTERNAL_c0adfea7_4_k_cu_875c113e4cuda3std6ranges3__45__cpo7advanceE - _ZN34_INTERNAL_c0adfea7_4_k_cu_875c113e4cuda3std3__45__cpo6cbeginE)
_ZN34_INTERNAL_c0adfea7_4_k_cu_875c113e4cuda3std3__45__cpo6cbeginE:
	.zero		1
	.type		_ZN34_INTERNAL_c0adfea7_4_k_cu_875c113e4cuda3std6ranges3__45__cpo7advanceE,@object
	.size		_ZN34_INTERNAL_c0adfea7_4_k_cu_875c113e4cuda3std6ranges3__45__cpo7advanceE,(_ZN34_INTERNAL_c0adfea7_4_k_cu_875c113e4cuda3std3__45__cpo7crbeginE - _ZN34_INTERNAL_c0adfea7_4_k_cu_875c113e4cuda3std6ranges3__45__cpo7advanceE)
_ZN34_INTERNAL_c0adfea7_4_k_cu_875c113e4cuda3std6ranges3__45__cpo7advanceE:
	.zero		1
	.type		_ZN34_INTERNAL_c0adfea7_4_k_cu_875c113e4cuda3std3__45__cpo7crbeginE,@object
	.size		_ZN34_INTERNAL_c0adfea7_4_k_cu_875c113e4cuda3std3__45__cpo7crbeginE,(_ZN34_INTERNAL_c0adfea7_4_k_cu_875c113e4cuda3std6ranges3__45__cpo4dataE - _ZN34_INTERNAL_c0adfea7_4_k_cu_875c113e4cuda3std3__45__cpo7crbeginE)
_ZN34_INTERNAL_c0adfea7_4_k_cu_875c113e4cuda3std3__45__cpo7crbeginE:
	.zero		1
	.type		_ZN34_INTERNAL_c0adfea7_4_k_cu_875c113e4cuda3std6ranges3__45__cpo4dataE,@object
	.size		_ZN34_INTERNAL_c0adfea7_4_k_cu_875c113e4cuda3std6ranges3__45__cpo4dataE,(_ZN34_INTERNAL_c0adfea7_4_k_cu_875c113e4cuda3std6ranges3__45__cpo5beginE - _ZN34_INTERNAL_c0adfea7_4_k_cu_875c113e4cuda3std6ranges3__45__cpo4dataE)
_ZN34_INTERNAL_c0adfea7_4_k_cu_875c113e4cuda3std6ranges3__45__cpo4dataE:
	.zero		1
	.type		_ZN34_INTERNAL_c0adfea7_4_k_cu_875c113e4cuda3std6ranges3__45__cpo5beginE,@object
	.size		_ZN34_INTERNAL_c0adfea7_4_k_cu_875c113e4cuda3std6ranges3__45__cpo5beginE,(_ZN34_INTERNAL_c0adfea7_4_k_cu_875c113e4cuda3std3__436_GLOBAL__N__c0adfea7_4_k_cu_875c113e6ignoreE - _ZN34_INTERNAL_c0adfea7_4_k_cu_875c113e4cuda3std6ranges3__45__cpo5beginE)
_ZN34_INTERNAL_c0adfea7_4_k_cu_875c113e4cuda3std6ranges3__45__cpo5beginE:
	.zero		1
	.type		_ZN34_INTERNAL_c0adfea7_4_k_cu_875c113e4cuda3std3__436_GLOBAL__N__c0adfea7_4_k_cu_875c113e6ignoreE,@object
	.size		_ZN34_INTERNAL_c0adfea7_4_k_cu_875c113e4cuda3std3__436_GLOBAL__N__c0adfea7_4_k_cu_875c113e6ignoreE,(_ZN34_INTERNAL_c0adfea7_4_k_cu_875c113e4cuda3std6ranges3__45__cpo4sizeE - _ZN34_INTERNAL_c0adfea7_4_k_cu_875c113e4cuda3std3__436_GLOBAL__N__c0adfea7_4_k_cu_875c113e6ignoreE)
_ZN34_INTERNAL_c0adfea7_4_k_cu_875c113e4cuda3std3__436_GLOBAL__N__c0adfea7_4_k_cu_875c113e6ignoreE:
	.zero		1
	.type		_ZN34_INTERNAL_c0adfea7_4_k_cu_875c113e4cuda3std6ranges3__45__cpo4sizeE,@object
	.size		_ZN34_INTERNAL_c0adfea7_4_k_cu_875c113e4cuda3std6ranges3__45__cpo4sizeE,(_ZN34_INTERNAL_c0adfea7_4_k_cu_875c113e4cuda3std3__45__cpo5beginE - _ZN34_INTERNAL_c0adfea7_4_k_cu_875c113e4cuda3std6ranges3__45__cpo4sizeE)
_ZN34_INTERNAL_c0adfea7_4_k_cu_875c113e4cuda3std6ranges3__45__cpo4sizeE:
	.zero		1
	.type		_ZN34_INTERNAL_c0adfea7_4_k_cu_875c113e4cuda3std3__45__cpo5beginE,@object
	.size		_ZN34_INTERNAL_c0adfea7_4_k_cu_875c113e4cuda3std3__45__cpo5beginE,(_ZN34_INTERNAL_c0adfea7_4_k_cu_875c113e4cuda3std6ranges3__45__cpo6cbeginE - _ZN34_INTERNAL_c0adfea7_4_k_cu_875c113e4cuda3std3__45__cpo5beginE)
_ZN34_INTERNAL_c0adfea7_4_k_cu_875c113e4cuda3std3__45__cpo5beginE:
	.zero		1
	.type		_ZN34_INTERNAL_c0adfea7_4_k_cu_875c113e4cuda3std6ranges3__45__cpo6cbeginE,@object
	.size		_ZN34_INTERNAL_c0adfea7_4_k_cu_875c113e4cuda3std6ranges3__45__cpo6cbeginE,(_ZN34_INTERNAL_c0adfea7_4_k_cu_875c113e4cuda3std3__45__cpo6rbeginE - _ZN34_INTERNAL_c0adfea7_4_k_cu_875c113e4cuda3std6ranges3__45__cpo6cbeginE)
_ZN34_INTERNAL_c0adfea7_4_k_cu_875c113e4cuda3std6ranges3__45__cpo6cbeginE:
	.zero		1
	.type		_ZN34_INTERNAL_c0adfea7_4_k_cu_875c113e4cuda3std3__45__cpo6rbeginE,@object
	.size		_ZN34_INTERNAL_c0adfea7_4_k_cu_875c113e4cuda3std3__45__cpo6rbeginE,(_ZN34_INTERNAL_c0adfea7_4_k_cu_875c113e4cuda3std6ranges3__45__cpo4nextE - _ZN34_INTERNAL_c0adfea7_4_k_cu_875c113e4cuda3std3__45__cpo6rbeginE)
_ZN34_INTERNAL_c0adfea7_4_k_cu_875c113e4cuda3std3__45__cpo6rbeginE:
	.zero		1
	.type		_ZN34_INTERNAL_c0adfea7_4_k_cu_875c113e4cuda3std6ranges3__45__cpo4nextE,@object
	.size		_ZN34_INTERNAL_c0adfea7_4_k_cu_875c113e4cuda3std6ranges3__45__cpo4nextE,(_ZN34_INTERNAL_c0adfea7_4_k_cu_875c113e4cuda3std6ranges3__45__cpo4swapE - _ZN34_INTERNAL_c0adfea7_4_k_cu_875c113e4cuda3std6ranges3__45__cpo4nextE)
_ZN34_INTERNAL_c0adfea7_4_k_cu_875c113e4cuda3std6ranges3__45__cpo4nextE:
	.zero		1
	.type		_ZN34_INTERNAL_c0adfea7_4_k_cu_875c113e4cuda3std6ranges3__45__cpo4swapE,@object
	.size		_ZN34_INTERNAL_c0adfea7_4_k_cu_875c113e4cuda3std6ranges3__45__cpo4swapE,(_ZN34_INTERNAL_c0adfea7_4_k_cu_875c113e4cuda3std3__420unreachable_sentinelE - _ZN34_INTERNAL_c0adfea7_4_k_cu_875c113e4cuda3std6ranges3__45__cpo4swapE)
_ZN34_INTERNAL_c0adfea7_4_k_cu_875c113e4cuda3std6ranges3__45__cpo4swapE:
	.zero		1
	.type		_ZN34_INTERNAL_c0adfea7_4_k_cu_875c113e4cuda3std3__420unreachable_sentinelE,@object
	.size		_ZN34_INTERNAL_c0adfea7_4_k_cu_875c113e4cuda3std3__420unreachable_sentinelE,(_ZN34_INTERNAL_c0adfea7_4_k_cu_875c113e6thrust24THRUST_300001_SM_1000_NS6system6detail10sequential3seqE - _ZN34_INTERNAL_c0adfea7_4_k_cu_875c113e4cuda3std3__420unreachable_sentinelE)
_ZN34_INTERNAL_c0adfea7_4_k_cu_875c113e4cuda3std3__420unreachable_sentinelE:
	.zero		1
	.type		_ZN34_INTERNAL_c0adfea7_4_k_cu_875c113e6thrust24THRUST_300001_SM_1000_NS6system6detail10sequential3seqE,@object
	.size		_ZN34_INTERNAL_c0adfea7_4_k_cu_875c113e6thrust24THRUST_300001_SM_1000_NS6system6detail10sequential3seqE,(_ZN34_INTERNAL_c0adfea7_4_k_cu_875c113e4cuda3std3__45__cpo4cendE - _ZN34_INTERNAL_c0adfea7_4_k_cu_875c113e6thrust24THRUST_300001_SM_1000_NS6system6detail10sequential3seqE)
_ZN34_INTERNAL_c0adfea7_4_k_cu_875c113e6thrust24THRUST_300001_SM_1000_NS6system6detail10sequential3seqE:
	.zero		1
	.type		_ZN34_INTERNAL_c0adfea7_4_k_cu_875c113e4cuda3std3__45__cpo4cendE,@object
	.size		_ZN34_INTERNAL_c0adfea7_4_k_cu_875c113e4cuda3std3__45__cpo4cendE,(_ZN34_INTERNAL_c0adfea7_4_k_cu_875c113e4cuda3std6ranges3__45__cpo9iter_swapE - _ZN34_INTERNAL_c0adfea7_4_k_cu_875c113e4cuda3std3__45__cpo4cendE)
_ZN34_INTERNAL_c0adfea7_4_k_cu_875c113e4cuda3std3__45__cpo4cendE:
	.zero		1
	.type		_ZN34_INTERNAL_c0adfea7_4_k_cu_875c113e4cuda3std6ranges3__45__cpo9iter_swapE,@object
	.size		_ZN34_INTERNAL_c0adfea7_4_k_cu_875c113e4cuda3std6ranges3__45__cpo9iter_swapE,(_ZN34_INTERNAL_c0adfea7_4_k_cu_875c113e4cuda3std3__45__cpo5crendE - _ZN34_INTERNAL_c0adfea7_4_k_cu_875c113e4cuda3std6ranges3__45__cpo9iter_swapE)
_ZN34_INTERNAL_c0adfea7_4_k_cu_875c113e4cuda3std6ranges3__45__cpo9iter_swapE:
	.zero		1
	.type		_ZN34_INTERNAL_c0adfea7_4_k_cu_875c113e4cuda3std3__45__cpo5crendE,@object
	.size		_ZN34_INTERNAL_c0adfea7_4_k_cu_875c113e4cuda3std3__45__cpo5crendE,(_ZN34_INTERNAL_c0adfea7_4_k_cu_875c113e4cuda3std6ranges3__45__cpo5cdataE - _ZN34_INTERNAL_c0adfea7_4_k_cu_875c113e4cuda3std3__45__cpo5crendE)
_ZN34_INTERNAL_c0adfea7_4_k_cu_875c113e4cuda3std3__45__cpo5crendE:
	.zero		1
	.type		_ZN34_INTERNAL_c0adfea7_4_k_cu_875c113e4cuda3std6ranges3__45__cpo5cdataE,@object
	.size		_ZN34_INTERNAL_c0adfea7_4_k_cu_875c113e4cuda3std6ranges3__45__cpo5cdataE,(_ZN34_INTERNAL_c0adfea7_4_k_cu_875c113e4cuda3std6ranges3__45__cpo3endE - _ZN34_INTERNAL_c0adfea7_4_k_cu_875c113e4cuda3std6ranges3__45__cpo5cdataE)
_ZN34_INTERNAL_c0adfea7_4_k_cu_875c113e4cuda3std6ranges3__45__cpo5cdataE:
	.zero		1
	.type		_ZN34_INTERNAL_c0adfea7_4_k_cu_875c113e4cuda3std6ranges3__45__cpo3endE,@object
	.size		_ZN34_INTERNAL_c0adfea7_4_k_cu_875c113e4cuda3std6ranges3__45__cpo3endE,(_ZN34_INTERNAL_c0adfea7_4_k_cu_875c113e4cuda3std3__419piecewise_constructE - _ZN34_INTERNAL_c0adfea7_4_k_cu_875c113e4cuda3std6ranges3__45__cpo3endE)
_ZN34_INTERNAL_c0adfea7_4_k_cu_875c113e4cuda3std6ranges3__45__cpo3endE:
	.zero		1
	.type		_ZN34_INTERNAL_c0adfea7_4_k_cu_875c113e4cuda3std3__419piecewise_constructE,@object
	.size		_ZN34_INTERNAL_c0adfea7_4_k_cu_875c113e4cuda3std3__419piecewise_constructE,(_ZN34_INTERNAL_c0adfea7_4_k_cu_875c113e4cuda3std6ranges3__45__cpo5ssizeE - _ZN34_INTERNAL_c0adfea7_4_k_cu_875c113e4cuda3std3__419piecewise_constructE)
_ZN34_INTERNAL_c0adfea7_4_k_cu_875c113e4cuda3std3__419piecewise_constructE:
	.zero		1
	.type		_ZN34_INTERNAL_c0adfea7_4_k_cu_875c113e4cuda3std6ranges3__45__cpo5ssizeE,@object
	.size		_ZN34_INTERNAL_c0adfea7_4_k_cu_875c113e4cuda3std6ranges3__45__cpo5ssizeE,(_ZN34_INTERNAL_c0adfea7_4_k_cu_875c113e4cuda3std3__45__cpo3endE - _ZN34_INTERNAL_c0adfea7_4_k_cu_875c113e4cuda3std6ranges3__45__cpo5ssizeE)
_ZN34_INTERNAL_c0adfea7_4_k_cu_875c113e4cuda3std6ranges3__45__cpo5ssizeE:
	.zero		1
	.type		_ZN34_INTERNAL_c0adfea7_4_k_cu_875c113e4cuda3std3__45__cpo3endE,@object
	.size		_ZN34_INTERNAL_c0adfea7_4_k_cu_875c113e4cuda3std3__45__cpo3endE,(_ZN34_INTERNAL_c0adfea7_4_k_cu_875c113e4cuda3std6ranges3__45__cpo4cendE - _ZN34_INTERNAL_c0adfea7_4_k_cu_875c113e4cuda3std3__45__cpo3endE)
_ZN34_INTERNAL_c0adfea7_4_k_cu_875c113e4cuda3std3__45__cpo3endE:
	.zero		1
	.type		_ZN34_INTERNAL_c0adfea7_4_k_cu_875c113e4cuda3std6ranges3__45__cpo4cendE,@object
	.size		_ZN34_INTERNAL_c0adfea7_4_k_cu_875c113e4cuda3std6ranges3__45__cpo4cendE,(_ZN34_INTERNAL_c0adfea7_4_k_cu_875c113e4cuda3std3__45__cpo4rendE - _ZN34_INTERNAL_c0adfea7_4_k_cu_875c113e4cuda3std6ranges3__45__cpo4cendE)
_ZN34_INTERNAL_c0adfea7_4_k_cu_875c113e4cuda3std6ranges3__45__cpo4cendE:
	.zero		1
	.type		_ZN34_INTERNAL_c0adfea7_4_k_cu_875c113e4cuda3std3__45__cpo4rendE,@object
	.size		_ZN34_INTERNAL_c0adfea7_4_k_cu_875c113e4cuda3std3__45__cpo4rendE,(_ZN34_INTERNAL_c0adfea7_4_k_cu_875c113e4cuda3std6ranges3__45__cpo4prevE - _ZN34_INTERNAL_c0adfea7_4_k_cu_875c113e4cuda3std3__45__cpo4rendE)
_ZN34_INTERNAL_c0adfea7_4_k_cu_875c113e4cuda3std3__45__cpo4rendE:
	.zero		1
	.type		_ZN34_INTERNAL_c0adfea7_4_k_cu_875c113e4cuda3std6ranges3__45__cpo4prevE,@object
	.size		_ZN34_INTERNAL_c0adfea7_4_k_cu_875c113e4cuda3std6ranges3__45__cpo4prevE,(_ZN34_INTERNAL_c0adfea7_4_k_cu_875c113e4cuda3std6ranges3__45__cpo9iter_moveE - _ZN34_INTERNAL_c0adfea7_4_k_cu_875c113e4cuda3std6ranges3__45__cpo4prevE)
_ZN34_INTERNAL_c0adfea7_4_k_cu_875c113e4cuda3std6ranges3__45__cpo4prevE:
	.zero		1
	.type		_ZN34_INTERNAL_c0adfea7_4_k_cu_875c113e4cuda3std6ranges3__45__cpo9iter_moveE,@object
	.size		_ZN34_INTERNAL_c0adfea7_4_k_cu_875c113e4cuda3std6ranges3__45__cpo9iter_moveE,(.L_13 - _ZN34_INTERNAL_c0adfea7_4_k_cu_875c113e4cuda3std6ranges3__45__cpo9iter_moveE)
_ZN34_INTERNAL_c0adfea7_4_k_cu_875c113e4cuda3std6ranges3__45__cpo9iter_moveE:
	.zero		1
.L_13:


//--------------------- .nv.constant0._Z3fftPN6thrust24THRUST_300001_SM_1000_NS7complexIdEES3_i --------------------------
	.section	.nv.constant0._Z3fftPN6thrust24THRUST_300001_SM_1000_NS7complexIdEES3_i,"a",@progbits
	.sectionflags	@""
	.align	4
.nv.constant0._Z3fftPN6thrust24THRUST_300001_SM_1000_NS7complexIdEES3_i:
	.zero		916


//--------------------- SYMBOLS --------------------------

	.type		.nv.reservedSmem.offset0,@object
	.size		.nv.reservedSmem.offset0,0x4
	.type		.nv.reservedSmem.cap,@object
	.size		.nv.reservedSmem.cap,0x4
